//
// Generated by NVIDIA NVVM Compiler
//
// Compiler Build ID: CL-36424714
// Cuda compilation tools, release 13.0, V13.0.88
// Based on NVVM 20.0.0
//

.version 9.0
.target sm_100
.address_size 64

	// .globl	_ZN5DDSPC16gpu_print_bufferEPfiii
.extern .func  (.param .b32 func_retval0) vprintf
(
	.param .b64 vprintf_param_0,
	.param .b64 vprintf_param_1
)
;
.global .align 1 .b8 $str[2] = {91};
.global .align 1 .b8 $str$1[3] = {37, 102};
.global .align 1 .b8 $str$2[3] = {44, 32};
.global .align 1 .b8 $str$3[3] = {93, 10};

.visible .entry _ZN5DDSPC16gpu_print_bufferEPfiii(
	.param .u64 .ptr .align 1 _ZN5DDSPC16gpu_print_bufferEPfiii_param_0,
	.param .u32 _ZN5DDSPC16gpu_print_bufferEPfiii_param_1,
	.param .u32 _ZN5DDSPC16gpu_print_bufferEPfiii_param_2,
	.param .u32 _ZN5DDSPC16gpu_print_bufferEPfiii_param_3
)
{
	.local .align 8 .b8 	__local_depot0[8];
	.reg .b64 	%SP;
	.reg .b64 	%SPL;
	.reg .pred 	%p<34>;
	.reg .b32 	%r<157>;
	.reg .b32 	%f<16>;
	.reg .b64 	%rd<122>;
	.reg .b64 	%fd<16>;

	mov.u64 	%SPL, __local_depot0;
	cvta.local.u64 	%SP, %SPL;
	ld.param.u64 	%rd16, [_ZN5DDSPC16gpu_print_bufferEPfiii_param_0];
	ld.param.u32 	%r36, [_ZN5DDSPC16gpu_print_bufferEPfiii_param_1];
	ld.param.u32 	%r37, [_ZN5DDSPC16gpu_print_bufferEPfiii_param_2];
	ld.param.u32 	%r38, [_ZN5DDSPC16gpu_print_bufferEPfiii_param_3];
	cvta.to.global.u64 	%rd1, %rd16;
	add.u64 	%rd17, %SP, 0;
	add.u64 	%rd2, %SPL, 0;
	setp.lt.s32 	%p1, %r36, 1;
	@%p1 bra 	$L__BB0_56;
	setp.lt.s32 	%p2, %r37, 1;
	add.s32 	%r1, %r38, -1;
	@%p2 bra 	$L__BB0_56;
	setp.gt.s32 	%p3, %r38, 0;
	@%p3 bra 	$L__BB0_12;
	and.b32  	%r2, %r37, 3;
	and.b32  	%r3, %r37, 2147483644;
	mov.b32 	%r155, 0;
	mov.u64 	%rd22, $str;
	mov.u64 	%rd24, $str$3;
$L__BB0_4:
	setp.lt.u32 	%p4, %r37, 4;
	@%p4 bra 	$L__BB0_7;
	mov.b32 	%r156, 0;
$L__BB0_6:
	cvta.global.u64 	%rd19, %rd22;
	{ // callseq 0, 0
	.param .b64 param0;
	st.param.b64 	[param0], %rd19;
	.param .b64 param1;
	st.param.b64 	[param1], 0;
	.param .b32 retval0;
	call.uni (retval0), 
	vprintf, 
	(
	param0, 
	param1
	);
	ld.param.b32 	%r41, [retval0];
	} // callseq 0
	cvta.global.u64 	%rd21, %rd24;
	{ // callseq 1, 0
	.param .b64 param0;
	st.param.b64 	[param0], %rd21;
	.param .b64 param1;
	st.param.b64 	[param1], 0;
	.param .b32 retval0;
	call.uni (retval0), 
	vprintf, 
	(
	param0, 
	param1
	);
	ld.param.b32 	%r43, [retval0];
	} // callseq 1
	{ // callseq 2, 0
	.param .b64 param0;
	st.param.b64 	[param0], %rd19;
	.param .b64 param1;
	st.param.b64 	[param1], 0;
	.param .b32 retval0;
	call.uni (retval0), 
	vprintf, 
	(
	param0, 
	param1
	);
	ld.param.b32 	%r45, [retval0];
	} // callseq 2
	{ // callseq 3, 0
	.param .b64 param0;
	st.param.b64 	[param0], %rd21;
	.param .b64 param1;
	st.param.b64 	[param1], 0;
	.param .b32 retval0;
	call.uni (retval0), 
	vprintf, 
	(
	param0, 
	param1
	);
	ld.param.b32 	%r47, [retval0];
	} // callseq 3
	{ // callseq 4, 0
	.param .b64 param0;
	st.param.b64 	[param0], %rd19;
	.param .b64 param1;
	st.param.b64 	[param1], 0;
	.param .b32 retval0;
	call.uni (retval0), 
	vprintf, 
	(
	param0, 
	param1
	);
	ld.param.b32 	%r49, [retval0];
	} // callseq 4
	{ // callseq 5, 0
	.param .b64 param0;
	st.param.b64 	[param0], %rd21;
	.param .b64 param1;
	st.param.b64 	[param1], 0;
	.param .b32 retval0;
	call.uni (retval0), 
	vprintf, 
	(
	param0, 
	param1
	);
	ld.param.b32 	%r51, [retval0];
	} // callseq 5
	{ // callseq 6, 0
	.param .b64 param0;
	st.param.b64 	[param0], %rd19;
	.param .b64 param1;
	st.param.b64 	[param1], 0;
	.param .b32 retval0;
	call.uni (retval0), 
	vprintf, 
	(
	param0, 
	param1
	);
	ld.param.b32 	%r53, [retval0];
	} // callseq 6
	{ // callseq 7, 0
	.param .b64 param0;
	st.param.b64 	[param0], %rd21;
	.param .b64 param1;
	st.param.b64 	[param1], 0;
	.param .b32 retval0;
	call.uni (retval0), 
	vprintf, 
	(
	param0, 
	param1
	);
	ld.param.b32 	%r55, [retval0];
	} // callseq 7
	add.s32 	%r156, %r156, 4;
	setp.ne.s32 	%p5, %r156, %r3;
	@%p5 bra 	$L__BB0_6;
$L__BB0_7:
	setp.eq.s32 	%p6, %r2, 0;
	@%p6 bra 	$L__BB0_11;
	setp.eq.s32 	%p7, %r2, 1;
	cvta.global.u64 	%rd23, %rd22;
	{ // callseq 8, 0
	.param .b64 param0;
	st.param.b64 	[param0], %rd23;
	.param .b64 param1;
	st.param.b64 	[param1], 0;
	.param .b32 retval0;
	call.uni (retval0), 
	vprintf, 
	(
	param0, 
	param1
	);
	ld.param.b32 	%r57, [retval0];
	} // callseq 8
	cvta.global.u64 	%rd25, %rd24;
	{ // callseq 9, 0
	.param .b64 param0;
	st.param.b64 	[param0], %rd25;
	.param .b64 param1;
	st.param.b64 	[param1], 0;
	.param .b32 retval0;
	call.uni (retval0), 
	vprintf, 
	(
	param0, 
	param1
	);
	ld.param.b32 	%r59, [retval0];
	} // callseq 9
	@%p7 bra 	$L__BB0_11;
	setp.eq.s32 	%p8, %r2, 2;
	cvta.global.u64 	%rd27, %rd22;
	{ // callseq 10, 0
	.param .b64 param0;
	st.param.b64 	[param0], %rd27;
	.param .b64 param1;
	st.param.b64 	[param1], 0;
	.param .b32 retval0;
	call.uni (retval0), 
	vprintf, 
	(
	param0, 
	param1
	);
	ld.param.b32 	%r61, [retval0];
	} // callseq 10
	cvta.global.u64 	%rd29, %rd24;
	{ // callseq 11, 0
	.param .b64 param0;
	st.param.b64 	[param0], %rd29;
	.param .b64 param1;
	st.param.b64 	[param1], 0;
	.param .b32 retval0;
	call.uni (retval0), 
	vprintf, 
	(
	param0, 
	param1
	);
	ld.param.b32 	%r63, [retval0];
	} // callseq 11
	@%p8 bra 	$L__BB0_11;
	cvta.global.u64 	%rd31, %rd22;
	{ // callseq 12, 0
	.param .b64 param0;
	st.param.b64 	[param0], %rd31;
	.param .b64 param1;
	st.param.b64 	[param1], 0;
	.param .b32 retval0;
	call.uni (retval0), 
	vprintf, 
	(
	param0, 
	param1
	);
	ld.param.b32 	%r65, [retval0];
	} // callseq 12
	cvta.global.u64 	%rd33, %rd24;
	{ // callseq 13, 0
	.param .b64 param0;
	st.param.b64 	[param0], %rd33;
	.param .b64 param1;
	st.param.b64 	[param1], 0;
	.param .b32 retval0;
	call.uni (retval0), 
	vprintf, 
	(
	param0, 
	param1
	);
	ld.param.b32 	%r67, [retval0];
	} // callseq 13
$L__BB0_11:
	add.s32 	%r155, %r155, 1;
	setp.ne.s32 	%p9, %r155, %r36;
	@%p9 bra 	$L__BB0_4;
	bra.uni 	$L__BB0_56;
$L__BB0_12:
	and.b32  	%r4, %r38, 7;
	and.b32  	%r5, %r38, 3;
	and.b32  	%r6, %r38, 2147483640;
	and.b32  	%r7, %r38, 1;
	neg.s32 	%r8, %r6;
	add.s32 	%r9, %r38, -4;
	mul.lo.s32 	%r10, %r38, %r37;
	shl.b32 	%r11, %r37, 3;
	mov.b32 	%r146, 0;
	mov.u64 	%rd34, $str;
	mov.u64 	%rd120, $str$3;
	mov.u64 	%rd115, $str$1;
	mov.u64 	%rd118, $str$2;
	mul.wide.u32 	%rd106, %r37, 4;
$L__BB0_13:
	mul.lo.s32 	%r13, %r146, %r38;
	mov.b32 	%r147, 0;
$L__BB0_14:
	setp.lt.u32 	%p10, %r38, 8;
	cvta.global.u64 	%rd35, %rd34;
	{ // callseq 14, 0
	.param .b64 param0;
	st.param.b64 	[param0], %rd35;
	.param .b64 param1;
	st.param.b64 	[param1], 0;
	.param .b32 retval0;
	call.uni (retval0), 
	vprintf, 
	(
	param0, 
	param1
	);
	ld.param.b32 	%r72, [retval0];
	} // callseq 14
	mov.b32 	%r153, 0;
	@%p10 bra 	$L__BB0_33;
	sub.s32 	%r151, 4, %r38;
	mad.lo.s32 	%r148, %r10, %r146, %r147;
	mov.u32 	%r149, %r9;
	mov.u32 	%r150, %r8;
$L__BB0_16:
	.pragma "nounroll";
	mul.wide.s32 	%rd36, %r148, 4;
	add.s64 	%rd3, %rd1, %rd36;
	ld.global.f32 	%f1, [%rd3];
	cvt.f64.f32 	%fd1, %f1;
	st.local.f64 	[%rd2], %fd1;
	mov.u64 	%rd37, $str$1;
	cvta.global.u64 	%rd38, %rd37;
	add.u64 	%rd39, %SP, 0;
	{ // callseq 15, 0
	.param .b64 param0;
	st.param.b64 	[param0], %rd38;
	.param .b64 param1;
	st.param.b64 	[param1], %rd39;
	.param .b32 retval0;
	call.uni (retval0), 
	vprintf, 
	(
	param0, 
	param1
	);
	ld.param.b32 	%r74, [retval0];
	} // callseq 15
	setp.eq.s32 	%p11, %r151, 3;
	@%p11 bra 	$L__BB0_18;
	mov.u64 	%rd40, $str$2;
	cvta.global.u64 	%rd41, %rd40;
	{ // callseq 16, 0
	.param .b64 param0;
	st.param.b64 	[param0], %rd41;
	.param .b64 param1;
	st.param.b64 	[param1], 0;
	.param .b32 retval0;
	call.uni (retval0), 
	vprintf, 
	(
	param0, 
	param1
	);
	ld.param.b32 	%r76, [retval0];
	} // callseq 16
$L__BB0_18:
	mul.wide.u32 	%rd4, %r37, 4;
	add.s64 	%rd5, %rd3, %rd4;
	ld.global.f32 	%f2, [%rd5];
	cvt.f64.f32 	%fd2, %f2;
	st.local.f64 	[%rd2], %fd2;
	mov.u64 	%rd42, $str$1;
	cvta.global.u64 	%rd43, %rd42;
	add.u64 	%rd44, %SP, 0;
	{ // callseq 17, 0
	.param .b64 param0;
	st.param.b64 	[param0], %rd43;
	.param .b64 param1;
	st.param.b64 	[param1], %rd44;
	.param .b32 retval0;
	call.uni (retval0), 
	vprintf, 
	(
	param0, 
	param1
	);
	ld.param.b32 	%r78, [retval0];
	} // callseq 17
	setp.eq.s32 	%p12, %r151, 2;
	@%p12 bra 	$L__BB0_20;
	mov.u64 	%rd45, $str$2;
	cvta.global.u64 	%rd46, %rd45;
	{ // callseq 18, 0
	.param .b64 param0;
	st.param.b64 	[param0], %rd46;
	.param .b64 param1;
	st.param.b64 	[param1], 0;
	.param .b32 retval0;
	call.uni (retval0), 
	vprintf, 
	(
	param0, 
	param1
	);
	ld.param.b32 	%r80, [retval0];
	} // callseq 18
$L__BB0_20:
	add.s64 	%rd6, %rd5, %rd4;
	ld.global.f32 	%f3, [%rd6];
	cvt.f64.f32 	%fd3, %f3;
	st.local.f64 	[%rd2], %fd3;
	mov.u64 	%rd47, $str$1;
	cvta.global.u64 	%rd48, %rd47;
	add.u64 	%rd49, %SP, 0;
	{ // callseq 19, 0
	.param .b64 param0;
	st.param.b64 	[param0], %rd48;
	.param .b64 param1;
	st.param.b64 	[param1], %rd49;
	.param .b32 retval0;
	call.uni (retval0), 
	vprintf, 
	(
	param0, 
	param1
	);
	ld.param.b32 	%r82, [retval0];
	} // callseq 19
	setp.eq.s32 	%p13, %r151, 1;
	@%p13 bra 	$L__BB0_22;
	mov.u64 	%rd50, $str$2;
	cvta.global.u64 	%rd51, %rd50;
	{ // callseq 20, 0
	.param .b64 param0;
	st.param.b64 	[param0], %rd51;
	.param .b64 param1;
	st.param.b64 	[param1], 0;
	.param .b32 retval0;
	call.uni (retval0), 
	vprintf, 
	(
	param0, 
	param1
	);
	ld.param.b32 	%r84, [retval0];
	} // callseq 20
$L__BB0_22:
	add.s64 	%rd7, %rd6, %rd4;
	ld.global.f32 	%f4, [%rd7];
	cvt.f64.f32 	%fd4, %f4;
	st.local.f64 	[%rd2], %fd4;
	mov.u64 	%rd52, $str$1;
	cvta.global.u64 	%rd53, %rd52;
	add.u64 	%rd54, %SP, 0;
	{ // callseq 21, 0
	.param .b64 param0;
	st.param.b64 	[param0], %rd53;
	.param .b64 param1;
	st.param.b64 	[param1], %rd54;
	.param .b32 retval0;
	call.uni (retval0), 
	vprintf, 
	(
	param0, 
	param1
	);
	ld.param.b32 	%r86, [retval0];
	} // callseq 21
	setp.eq.s32 	%p14, %r151, 0;
	@%p14 bra 	$L__BB0_24;
	mov.u64 	%rd55, $str$2;
	cvta.global.u64 	%rd56, %rd55;
	{ // callseq 22, 0
	.param .b64 param0;
	st.param.b64 	[param0], %rd56;
	.param .b64 param1;
	st.param.b64 	[param1], 0;
	.param .b32 retval0;
	call.uni (retval0), 
	vprintf, 
	(
	param0, 
	param1
	);
	ld.param.b32 	%r88, [retval0];
	} // callseq 22
$L__BB0_24:
	add.s64 	%rd8, %rd7, %rd4;
	ld.global.f32 	%f5, [%rd8];
	cvt.f64.f32 	%fd5, %f5;
	st.local.f64 	[%rd2], %fd5;
	mov.u64 	%rd57, $str$1;
	cvta.global.u64 	%rd58, %rd57;
	add.u64 	%rd59, %SP, 0;
	{ // callseq 23, 0
	.param .b64 param0;
	st.param.b64 	[param0], %rd58;
	.param .b64 param1;
	st.param.b64 	[param1], %rd59;
	.param .b32 retval0;
	call.uni (retval0), 
	vprintf, 
	(
	param0, 
	param1
	);
	ld.param.b32 	%r90, [retval0];
	} // callseq 23
	setp.eq.s32 	%p15, %r151, -1;
	@%p15 bra 	$L__BB0_26;
	mov.u64 	%rd60, $str$2;
	cvta.global.u64 	%rd61, %rd60;
	{ // callseq 24, 0
	.param .b64 param0;
	st.param.b64 	[param0], %rd61;
	.param .b64 param1;
	st.param.b64 	[param1], 0;
	.param .b32 retval0;
	call.uni (retval0), 
	vprintf, 
	(
	param0, 
	param1
	);
	ld.param.b32 	%r92, [retval0];
	} // callseq 24
$L__BB0_26:
	add.s64 	%rd9, %rd8, %rd4;
	ld.global.f32 	%f6, [%rd9];
	cvt.f64.f32 	%fd6, %f6;
	st.local.f64 	[%rd2], %fd6;
	mov.u64 	%rd62, $str$1;
	cvta.global.u64 	%rd63, %rd62;
	add.u64 	%rd64, %SP, 0;
	{ // callseq 25, 0
	.param .b64 param0;
	st.param.b64 	[param0], %rd63;
	.param .b64 param1;
	st.param.b64 	[param1], %rd64;
	.param .b32 retval0;
	call.uni (retval0), 
	vprintf, 
	(
	param0, 
	param1
	);
	ld.param.b32 	%r94, [retval0];
	} // callseq 25
	setp.eq.s32 	%p16, %r151, -2;
	@%p16 bra 	$L__BB0_28;
	mov.u64 	%rd65, $str$2;
	cvta.global.u64 	%rd66, %rd65;
	{ // callseq 26, 0
	.param .b64 param0;
	st.param.b64 	[param0], %rd66;
	.param .b64 param1;
	st.param.b64 	[param1], 0;
	.param .b32 retval0;
	call.uni (retval0), 
	vprintf, 
	(
	param0, 
	param1
	);
	ld.param.b32 	%r96, [retval0];
	} // callseq 26
$L__BB0_28:
	add.s64 	%rd10, %rd9, %rd4;
	ld.global.f32 	%f7, [%rd10];
	cvt.f64.f32 	%fd7, %f7;
	st.local.f64 	[%rd2], %fd7;
	mov.u64 	%rd67, $str$1;
	cvta.global.u64 	%rd68, %rd67;
	add.u64 	%rd69, %SP, 0;
	{ // callseq 27, 0
	.param .b64 param0;
	st.param.b64 	[param0], %rd68;
	.param .b64 param1;
	st.param.b64 	[param1], %rd69;
	.param .b32 retval0;
	call.uni (retval0), 
	vprintf, 
	(
	param0, 
	param1
	);
	ld.param.b32 	%r98, [retval0];
	} // callseq 27
	setp.eq.s32 	%p17, %r151, -3;
	@%p17 bra 	$L__BB0_30;
	mov.u64 	%rd70, $str$2;
	cvta.global.u64 	%rd71, %rd70;
	{ // callseq 28, 0
	.param .b64 param0;
	st.param.b64 	[param0], %rd71;
	.param .b64 param1;
	st.param.b64 	[param1], 0;
	.param .b32 retval0;
	call.uni (retval0), 
	vprintf, 
	(
	param0, 
	param1
	);
	ld.param.b32 	%r100, [retval0];
	} // callseq 28
$L__BB0_30:
	add.s64 	%rd72, %rd10, %rd4;
	ld.global.f32 	%f8, [%rd72];
	cvt.f64.f32 	%fd8, %f8;
	st.local.f64 	[%rd2], %fd8;
	mov.u64 	%rd73, $str$1;
	cvta.global.u64 	%rd74, %rd73;
	add.u64 	%rd75, %SP, 0;
	{ // callseq 29, 0
	.param .b64 param0;
	st.param.b64 	[param0], %rd74;
	.param .b64 param1;
	st.param.b64 	[param1], %rd75;
	.param .b32 retval0;
	call.uni (retval0), 
	vprintf, 
	(
	param0, 
	param1
	);
	ld.param.b32 	%r102, [retval0];
	} // callseq 29
	setp.eq.s32 	%p18, %r149, 4;
	@%p18 bra 	$L__BB0_32;
	mov.u64 	%rd76, $str$2;
	cvta.global.u64 	%rd77, %rd76;
	{ // callseq 30, 0
	.param .b64 param0;
	st.param.b64 	[param0], %rd77;
	.param .b64 param1;
	st.param.b64 	[param1], 0;
	.param .b32 retval0;
	call.uni (retval0), 
	vprintf, 
	(
	param0, 
	param1
	);
	ld.param.b32 	%r104, [retval0];
	} // callseq 30
$L__BB0_32:
	add.s32 	%r151, %r151, 8;
	add.s32 	%r150, %r150, 8;
	add.s32 	%r149, %r149, -8;
	add.s32 	%r148, %r148, %r11;
	setp.ne.s32 	%p19, %r150, 0;
	mov.u32 	%r153, %r6;
	@%p19 bra 	$L__BB0_16;
$L__BB0_33:
	setp.eq.s32 	%p20, %r4, 0;
	@%p20 bra 	$L__BB0_54;
	add.s32 	%r106, %r4, -1;
	setp.lt.u32 	%p21, %r106, 3;
	@%p21 bra 	$L__BB0_44;
	add.s32 	%r107, %r153, %r13;
	mad.lo.s32 	%r108, %r107, %r37, %r147;
	mul.wide.s32 	%rd78, %r108, 4;
	add.s64 	%rd11, %rd1, %rd78;
	ld.global.f32 	%f9, [%rd11];
	cvt.f64.f32 	%fd9, %f9;
	st.local.f64 	[%rd2], %fd9;
	mov.u64 	%rd79, $str$1;
	cvta.global.u64 	%rd80, %rd79;
	add.u64 	%rd81, %SP, 0;
	{ // callseq 31, 0
	.param .b64 param0;
	st.param.b64 	[param0], %rd80;
	.param .b64 param1;
	st.param.b64 	[param1], %rd81;
	.param .b32 retval0;
	call.uni (retval0), 
	vprintf, 
	(
	param0, 
	param1
	);
	ld.param.b32 	%r109, [retval0];
	} // callseq 31
	setp.eq.s32 	%p22, %r153, %r1;
	@%p22 bra 	$L__BB0_37;
	mov.u64 	%rd82, $str$2;
	cvta.global.u64 	%rd83, %rd82;
	{ // callseq 32, 0
	.param .b64 param0;
	st.param.b64 	[param0], %rd83;
	.param .b64 param1;
	st.param.b64 	[param1], 0;
	.param .b32 retval0;
	call.uni (retval0), 
	vprintf, 
	(
	param0, 
	param1
	);
	ld.param.b32 	%r111, [retval0];
	} // callseq 32
$L__BB0_37:
	mul.wide.u32 	%rd12, %r37, 4;
	add.s64 	%rd13, %rd11, %rd12;
	ld.global.f32 	%f10, [%rd13];
	cvt.f64.f32 	%fd10, %f10;
	st.local.f64 	[%rd2], %fd10;
	mov.u64 	%rd84, $str$1;
	cvta.global.u64 	%rd85, %rd84;
	add.u64 	%rd86, %SP, 0;
	{ // callseq 33, 0
	.param .b64 param0;
	st.param.b64 	[param0], %rd85;
	.param .b64 param1;
	st.param.b64 	[param1], %rd86;
	.param .b32 retval0;
	call.uni (retval0), 
	vprintf, 
	(
	param0, 
	param1
	);
	ld.param.b32 	%r113, [retval0];
	} // callseq 33
	add.s32 	%r115, %r38, -2;
	setp.eq.s32 	%p23, %r153, %r115;
	@%p23 bra 	$L__BB0_39;
	mov.u64 	%rd87, $str$2;
	cvta.global.u64 	%rd88, %rd87;
	{ // callseq 34, 0
	.param .b64 param0;
	st.param.b64 	[param0], %rd88;
	.param .b64 param1;
	st.param.b64 	[param1], 0;
	.param .b32 retval0;
	call.uni (retval0), 
	vprintf, 
	(
	param0, 
	param1
	);
	ld.param.b32 	%r116, [retval0];
	} // callseq 34
$L__BB0_39:
	add.s64 	%rd14, %rd13, %rd12;
	ld.global.f32 	%f11, [%rd14];
	cvt.f64.f32 	%fd11, %f11;
	st.local.f64 	[%rd2], %fd11;
	mov.u64 	%rd89, $str$1;
	cvta.global.u64 	%rd90, %rd89;
	add.u64 	%rd91, %SP, 0;
	{ // callseq 35, 0
	.param .b64 param0;
	st.param.b64 	[param0], %rd90;
	.param .b64 param1;
	st.param.b64 	[param1], %rd91;
	.param .b32 retval0;
	call.uni (retval0), 
	vprintf, 
	(
	param0, 
	param1
	);
	ld.param.b32 	%r118, [retval0];
	} // callseq 35
	add.s32 	%r120, %r38, -3;
	setp.eq.s32 	%p24, %r153, %r120;
	@%p24 bra 	$L__BB0_41;
	mov.u64 	%rd92, $str$2;
	cvta.global.u64 	%rd93, %rd92;
	{ // callseq 36, 0
	.param .b64 param0;
	st.param.b64 	[param0], %rd93;
	.param .b64 param1;
	st.param.b64 	[param1], 0;
	.param .b32 retval0;
	call.uni (retval0), 
	vprintf, 
	(
	param0, 
	param1
	);
	ld.param.b32 	%r121, [retval0];
	} // callseq 36
$L__BB0_41:
	add.s64 	%rd94, %rd14, %rd12;
	ld.global.f32 	%f12, [%rd94];
	cvt.f64.f32 	%fd12, %f12;
	st.local.f64 	[%rd2], %fd12;
	mov.u64 	%rd95, $str$1;
	cvta.global.u64 	%rd96, %rd95;
	add.u64 	%rd97, %SP, 0;
	{ // callseq 37, 0
	.param .b64 param0;
	st.param.b64 	[param0], %rd96;
	.param .b64 param1;
	st.param.b64 	[param1], %rd97;
	.param .b32 retval0;
	call.uni (retval0), 
	vprintf, 
	(
	param0, 
	param1
	);
	ld.param.b32 	%r123, [retval0];
	} // callseq 37
	setp.eq.s32 	%p25, %r153, %r9;
	@%p25 bra 	$L__BB0_43;
	mov.u64 	%rd98, $str$2;
	cvta.global.u64 	%rd99, %rd98;
	{ // callseq 38, 0
	.param .b64 param0;
	st.param.b64 	[param0], %rd99;
	.param .b64 param1;
	st.param.b64 	[param1], 0;
	.param .b32 retval0;
	call.uni (retval0), 
	vprintf, 
	(
	param0, 
	param1
	);
	ld.param.b32 	%r125, [retval0];
	} // callseq 38
$L__BB0_43:
	add.s32 	%r153, %r153, 4;
$L__BB0_44:
	setp.eq.s32 	%p26, %r5, 0;
	@%p26 bra 	$L__BB0_54;
	setp.eq.s32 	%p27, %r5, 1;
	@%p27 bra 	$L__BB0_51;
	add.s32 	%r127, %r153, %r13;
	mad.lo.s32 	%r128, %r127, %r37, %r147;
	mul.wide.s32 	%rd100, %r128, 4;
	add.s64 	%rd15, %rd1, %rd100;
	ld.global.f32 	%f13, [%rd15];
	cvt.f64.f32 	%fd13, %f13;
	st.local.f64 	[%rd2], %fd13;
	cvta.global.u64 	%rd102, %rd115;
	{ // callseq 39, 0
	.param .b64 param0;
	st.param.b64 	[param0], %rd102;
	.param .b64 param1;
	st.param.b64 	[param1], %rd17;
	.param .b32 retval0;
	call.uni (retval0), 
	vprintf, 
	(
	param0, 
	param1
	);
	ld.param.b32 	%r129, [retval0];
	} // callseq 39
	setp.eq.s32 	%p28, %r153, %r1;
	@%p28 bra 	$L__BB0_48;
	mov.u64 	%rd104, $str$2;
	cvta.global.u64 	%rd105, %rd104;
	{ // callseq 40, 0
	.param .b64 param0;
	st.param.b64 	[param0], %rd105;
	.param .b64 param1;
	st.param.b64 	[param1], 0;
	.param .b32 retval0;
	call.uni (retval0), 
	vprintf, 
	(
	param0, 
	param1
	);
	ld.param.b32 	%r131, [retval0];
	} // callseq 40
$L__BB0_48:
	add.s64 	%rd107, %rd15, %rd106;
	ld.global.f32 	%f14, [%rd107];
	cvt.f64.f32 	%fd14, %f14;
	st.local.f64 	[%rd2], %fd14;
	mov.u64 	%rd108, $str$1;
	cvta.global.u64 	%rd109, %rd108;
	add.u64 	%rd110, %SP, 0;
	{ // callseq 41, 0
	.param .b64 param0;
	st.param.b64 	[param0], %rd109;
	.param .b64 param1;
	st.param.b64 	[param1], %rd110;
	.param .b32 retval0;
	call.uni (retval0), 
	vprintf, 
	(
	param0, 
	param1
	);
	ld.param.b32 	%r133, [retval0];
	} // callseq 41
	add.s32 	%r135, %r38, -2;
	setp.eq.s32 	%p29, %r153, %r135;
	@%p29 bra 	$L__BB0_50;
	mov.u64 	%rd111, $str$2;
	cvta.global.u64 	%rd112, %rd111;
	{ // callseq 42, 0
	.param .b64 param0;
	st.param.b64 	[param0], %rd112;
	.param .b64 param1;
	st.param.b64 	[param1], 0;
	.param .b32 retval0;
	call.uni (retval0), 
	vprintf, 
	(
	param0, 
	param1
	);
	ld.param.b32 	%r136, [retval0];
	} // callseq 42
$L__BB0_50:
	add.s32 	%r153, %r153, 2;
$L__BB0_51:
	setp.eq.s32 	%p30, %r7, 0;
	@%p30 bra 	$L__BB0_54;
	add.s32 	%r138, %r153, %r13;
	mad.lo.s32 	%r139, %r138, %r37, %r147;
	mul.wide.s32 	%rd113, %r139, 4;
	add.s64 	%rd114, %rd1, %rd113;
	ld.global.f32 	%f15, [%rd114];
	cvt.f64.f32 	%fd15, %f15;
	st.local.f64 	[%rd2], %fd15;
	cvta.global.u64 	%rd116, %rd115;
	{ // callseq 43, 0
	.param .b64 param0;
	st.param.b64 	[param0], %rd116;
	.param .b64 param1;
	st.param.b64 	[param1], %rd17;
	.param .b32 retval0;
	call.uni (retval0), 
	vprintf, 
	(
	param0, 
	param1
	);
	ld.param.b32 	%r140, [retval0];
	} // callseq 43
	setp.eq.s32 	%p31, %r153, %r1;
	@%p31 bra 	$L__BB0_54;
	cvta.global.u64 	%rd119, %rd118;
	{ // callseq 44, 0
	.param .b64 param0;
	st.param.b64 	[param0], %rd119;
	.param .b64 param1;
	st.param.b64 	[param1], 0;
	.param .b32 retval0;
	call.uni (retval0), 
	vprintf, 
	(
	param0, 
	param1
	);
	ld.param.b32 	%r142, [retval0];
	} // callseq 44
$L__BB0_54:
	cvta.global.u64 	%rd121, %rd120;
	{ // callseq 45, 0
	.param .b64 param0;
	st.param.b64 	[param0], %rd121;
	.param .b64 param1;
	st.param.b64 	[param1], 0;
	.param .b32 retval0;
	call.uni (retval0), 
	vprintf, 
	(
	param0, 
	param1
	);
	ld.param.b32 	%r144, [retval0];
	} // callseq 45
	add.s32 	%r147, %r147, 1;
	setp.ne.s32 	%p32, %r147, %r37;
	@%p32 bra 	$L__BB0_14;
	add.s32 	%r146, %r146, 1;
	setp.eq.s32 	%p33, %r146, %r36;
	@%p33 bra 	$L__BB0_56;
	bra.uni 	$L__BB0_13;
$L__BB0_56:
	ret;

}
	// .globl	_ZN5DDSPC16gpu_print_bufferEPdiii
.visible .entry _ZN5DDSPC16gpu_print_bufferEPdiii(
	.param .u64 .ptr .align 1 _ZN5DDSPC16gpu_print_bufferEPdiii_param_0,
	.param .u32 _ZN5DDSPC16gpu_print_bufferEPdiii_param_1,
	.param .u32 _ZN5DDSPC16gpu_print_bufferEPdiii_param_2,
	.param .u32 _ZN5DDSPC16gpu_print_bufferEPdiii_param_3
)
{
	.local .align 8 .b8 	__local_depot1[8];
	.reg .b64 	%SP;
	.reg .b64 	%SPL;
	.reg .pred 	%p<34>;
	.reg .b32 	%r<157>;
	.reg .b64 	%rd<122>;
	.reg .b64 	%fd<16>;

	mov.u64 	%SPL, __local_depot1;
	cvta.local.u64 	%SP, %SPL;
	ld.param.u64 	%rd16, [_ZN5DDSPC16gpu_print_bufferEPdiii_param_0];
	ld.param.u32 	%r36, [_ZN5DDSPC16gpu_print_bufferEPdiii_param_1];
	ld.param.u32 	%r37, [_ZN5DDSPC16gpu_print_bufferEPdiii_param_2];
	ld.param.u32 	%r38, [_ZN5DDSPC16gpu_print_bufferEPdiii_param_3];
	cvta.to.global.u64 	%rd1, %rd16;
	add.u64 	%rd17, %SP, 0;
	add.u64 	%rd2, %SPL, 0;
	setp.lt.s32 	%p1, %r36, 1;
	@%p1 bra 	$L__BB1_56;
	setp.lt.s32 	%p2, %r37, 1;
	add.s32 	%r1, %r38, -1;
	@%p2 bra 	$L__BB1_56;
	setp.gt.s32 	%p3, %r38, 0;
	@%p3 bra 	$L__BB1_12;
	and.b32  	%r2, %r37, 3;
	and.b32  	%r3, %r37, 2147483644;
	mov.b32 	%r155, 0;
	mov.u64 	%rd22, $str;
	mov.u64 	%rd24, $str$3;
$L__BB1_4:
	setp.lt.u32 	%p4, %r37, 4;
	@%p4 bra 	$L__BB1_7;
	mov.b32 	%r156, 0;
$L__BB1_6:
	cvta.global.u64 	%rd19, %rd22;
	{ // callseq 46, 0
	.param .b64 param0;
	st.param.b64 	[param0], %rd19;
	.param .b64 param1;
	st.param.b64 	[param1], 0;
	.param .b32 retval0;
	call.uni (retval0), 
	vprintf, 
	(
	param0, 
	param1
	);
	ld.param.b32 	%r41, [retval0];
	} // callseq 46
	cvta.global.u64 	%rd21, %rd24;
	{ // callseq 47, 0
	.param .b64 param0;
	st.param.b64 	[param0], %rd21;
	.param .b64 param1;
	st.param.b64 	[param1], 0;
	.param .b32 retval0;
	call.uni (retval0), 
	vprintf, 
	(
	param0, 
	param1
	);
	ld.param.b32 	%r43, [retval0];
	} // callseq 47
	{ // callseq 48, 0
	.param .b64 param0;
	st.param.b64 	[param0], %rd19;
	.param .b64 param1;
	st.param.b64 	[param1], 0;
	.param .b32 retval0;
	call.uni (retval0), 
	vprintf, 
	(
	param0, 
	param1
	);
	ld.param.b32 	%r45, [retval0];
	} // callseq 48
	{ // callseq 49, 0
	.param .b64 param0;
	st.param.b64 	[param0], %rd21;
	.param .b64 param1;
	st.param.b64 	[param1], 0;
	.param .b32 retval0;
	call.uni (retval0), 
	vprintf, 
	(
	param0, 
	param1
	);
	ld.param.b32 	%r47, [retval0];
	} // callseq 49
	{ // callseq 50, 0
	.param .b64 param0;
	st.param.b64 	[param0], %rd19;
	.param .b64 param1;
	st.param.b64 	[param1], 0;
	.param .b32 retval0;
	call.uni (retval0), 
	vprintf, 
	(
	param0, 
	param1
	);
	ld.param.b32 	%r49, [retval0];
	} // callseq 50
	{ // callseq 51, 0
	.param .b64 param0;
	st.param.b64 	[param0], %rd21;
	.param .b64 param1;
	st.param.b64 	[param1], 0;
	.param .b32 retval0;
	call.uni (retval0), 
	vprintf, 
	(
	param0, 
	param1
	);
	ld.param.b32 	%r51, [retval0];
	} // callseq 51
	{ // callseq 52, 0
	.param .b64 param0;
	st.param.b64 	[param0], %rd19;
	.param .b64 param1;
	st.param.b64 	[param1], 0;
	.param .b32 retval0;
	call.uni (retval0), 
	vprintf, 
	(
	param0, 
	param1
	);
	ld.param.b32 	%r53, [retval0];
	} // callseq 52
	{ // callseq 53, 0
	.param .b64 param0;
	st.param.b64 	[param0], %rd21;
	.param .b64 param1;
	st.param.b64 	[param1], 0;
	.param .b32 retval0;
	call.uni (retval0), 
	vprintf, 
	(
	param0, 
	param1
	);
	ld.param.b32 	%r55, [retval0];
	} // callseq 53
	add.s32 	%r156, %r156, 4;
	setp.ne.s32 	%p5, %r156, %r3;
	@%p5 bra 	$L__BB1_6;
$L__BB1_7:
	setp.eq.s32 	%p6, %r2, 0;
	@%p6 bra 	$L__BB1_11;
	setp.eq.s32 	%p7, %r2, 1;
	cvta.global.u64 	%rd23, %rd22;
	{ // callseq 54, 0
	.param .b64 param0;
	st.param.b64 	[param0], %rd23;
	.param .b64 param1;
	st.param.b64 	[param1], 0;
	.param .b32 retval0;
	call.uni (retval0), 
	vprintf, 
	(
	param0, 
	param1
	);
	ld.param.b32 	%r57, [retval0];
	} // callseq 54
	cvta.global.u64 	%rd25, %rd24;
	{ // callseq 55, 0
	.param .b64 param0;
	st.param.b64 	[param0], %rd25;
	.param .b64 param1;
	st.param.b64 	[param1], 0;
	.param .b32 retval0;
	call.uni (retval0), 
	vprintf, 
	(
	param0, 
	param1
	);
	ld.param.b32 	%r59, [retval0];
	} // callseq 55
	@%p7 bra 	$L__BB1_11;
	setp.eq.s32 	%p8, %r2, 2;
	cvta.global.u64 	%rd27, %rd22;
	{ // callseq 56, 0
	.param .b64 param0;
	st.param.b64 	[param0], %rd27;
	.param .b64 param1;
	st.param.b64 	[param1], 0;
	.param .b32 retval0;
	call.uni (retval0), 
	vprintf, 
	(
	param0, 
	param1
	);
	ld.param.b32 	%r61, [retval0];
	} // callseq 56
	cvta.global.u64 	%rd29, %rd24;
	{ // callseq 57, 0
	.param .b64 param0;
	st.param.b64 	[param0], %rd29;
	.param .b64 param1;
	st.param.b64 	[param1], 0;
	.param .b32 retval0;
	call.uni (retval0), 
	vprintf, 
	(
	param0, 
	param1
	);
	ld.param.b32 	%r63, [retval0];
	} // callseq 57
	@%p8 bra 	$L__BB1_11;
	cvta.global.u64 	%rd31, %rd22;
	{ // callseq 58, 0
	.param .b64 param0;
	st.param.b64 	[param0], %rd31;
	.param .b64 param1;
	st.param.b64 	[param1], 0;
	.param .b32 retval0;
	call.uni (retval0), 
	vprintf, 
	(
	param0, 
	param1
	);
	ld.param.b32 	%r65, [retval0];
	} // callseq 58
	cvta.global.u64 	%rd33, %rd24;
	{ // callseq 59, 0
	.param .b64 param0;
	st.param.b64 	[param0], %rd33;
	.param .b64 param1;
	st.param.b64 	[param1], 0;
	.param .b32 retval0;
	call.uni (retval0), 
	vprintf, 
	(
	param0, 
	param1
	);
	ld.param.b32 	%r67, [retval0];
	} // callseq 59
$L__BB1_11:
	add.s32 	%r155, %r155, 1;
	setp.ne.s32 	%p9, %r155, %r36;
	@%p9 bra 	$L__BB1_4;
	bra.uni 	$L__BB1_56;
$L__BB1_12:
	and.b32  	%r4, %r38, 7;
	and.b32  	%r5, %r38, 3;
	and.b32  	%r6, %r38, 2147483640;
	and.b32  	%r7, %r38, 1;
	sub.s32 	%r8, 4, %r38;
	neg.s32 	%r9, %r6;
	add.s32 	%r10, %r38, -4;
	mul.lo.s32 	%r11, %r38, %r37;
	shl.b32 	%r12, %r37, 3;
	mov.b32 	%r146, 0;
	mov.u64 	%rd34, $str;
	mov.u64 	%rd120, $str$3;
	mov.u64 	%rd115, $str$1;
	mov.u64 	%rd118, $str$2;
	mul.wide.u32 	%rd106, %r37, 8;
$L__BB1_13:
	mul.lo.s32 	%r14, %r146, %r38;
	mov.b32 	%r147, 0;
$L__BB1_14:
	setp.lt.u32 	%p10, %r38, 8;
	cvta.global.u64 	%rd35, %rd34;
	{ // callseq 60, 0
	.param .b64 param0;
	st.param.b64 	[param0], %rd35;
	.param .b64 param1;
	st.param.b64 	[param1], 0;
	.param .b32 retval0;
	call.uni (retval0), 
	vprintf, 
	(
	param0, 
	param1
	);
	ld.param.b32 	%r72, [retval0];
	} // callseq 60
	mov.b32 	%r153, 0;
	@%p10 bra 	$L__BB1_33;
	mad.lo.s32 	%r148, %r11, %r146, %r147;
	mov.u32 	%r149, %r10;
	mov.u32 	%r150, %r9;
	mov.u32 	%r151, %r8;
$L__BB1_16:
	.pragma "nounroll";
	mul.wide.s32 	%rd36, %r148, 8;
	add.s64 	%rd3, %rd1, %rd36;
	ld.global.f64 	%fd1, [%rd3];
	st.local.f64 	[%rd2], %fd1;
	mov.u64 	%rd37, $str$1;
	cvta.global.u64 	%rd38, %rd37;
	add.u64 	%rd39, %SP, 0;
	{ // callseq 61, 0
	.param .b64 param0;
	st.param.b64 	[param0], %rd38;
	.param .b64 param1;
	st.param.b64 	[param1], %rd39;
	.param .b32 retval0;
	call.uni (retval0), 
	vprintf, 
	(
	param0, 
	param1
	);
	ld.param.b32 	%r74, [retval0];
	} // callseq 61
	setp.eq.s32 	%p11, %r151, 3;
	@%p11 bra 	$L__BB1_18;
	mov.u64 	%rd40, $str$2;
	cvta.global.u64 	%rd41, %rd40;
	{ // callseq 62, 0
	.param .b64 param0;
	st.param.b64 	[param0], %rd41;
	.param .b64 param1;
	st.param.b64 	[param1], 0;
	.param .b32 retval0;
	call.uni (retval0), 
	vprintf, 
	(
	param0, 
	param1
	);
	ld.param.b32 	%r76, [retval0];
	} // callseq 62
$L__BB1_18:
	mul.wide.u32 	%rd4, %r37, 8;
	add.s64 	%rd5, %rd3, %rd4;
	ld.global.f64 	%fd2, [%rd5];
	st.local.f64 	[%rd2], %fd2;
	mov.u64 	%rd42, $str$1;
	cvta.global.u64 	%rd43, %rd42;
	add.u64 	%rd44, %SP, 0;
	{ // callseq 63, 0
	.param .b64 param0;
	st.param.b64 	[param0], %rd43;
	.param .b64 param1;
	st.param.b64 	[param1], %rd44;
	.param .b32 retval0;
	call.uni (retval0), 
	vprintf, 
	(
	param0, 
	param1
	);
	ld.param.b32 	%r78, [retval0];
	} // callseq 63
	setp.eq.s32 	%p12, %r151, 2;
	@%p12 bra 	$L__BB1_20;
	mov.u64 	%rd45, $str$2;
	cvta.global.u64 	%rd46, %rd45;
	{ // callseq 64, 0
	.param .b64 param0;
	st.param.b64 	[param0], %rd46;
	.param .b64 param1;
	st.param.b64 	[param1], 0;
	.param .b32 retval0;
	call.uni (retval0), 
	vprintf, 
	(
	param0, 
	param1
	);
	ld.param.b32 	%r80, [retval0];
	} // callseq 64
$L__BB1_20:
	add.s64 	%rd6, %rd5, %rd4;
	ld.global.f64 	%fd3, [%rd6];
	st.local.f64 	[%rd2], %fd3;
	mov.u64 	%rd47, $str$1;
	cvta.global.u64 	%rd48, %rd47;
	add.u64 	%rd49, %SP, 0;
	{ // callseq 65, 0
	.param .b64 param0;
	st.param.b64 	[param0], %rd48;
	.param .b64 param1;
	st.param.b64 	[param1], %rd49;
	.param .b32 retval0;
	call.uni (retval0), 
	vprintf, 
	(
	param0, 
	param1
	);
	ld.param.b32 	%r82, [retval0];
	} // callseq 65
	setp.eq.s32 	%p13, %r151, 1;
	@%p13 bra 	$L__BB1_22;
	mov.u64 	%rd50, $str$2;
	cvta.global.u64 	%rd51, %rd50;
	{ // callseq 66, 0
	.param .b64 param0;
	st.param.b64 	[param0], %rd51;
	.param .b64 param1;
	st.param.b64 	[param1], 0;
	.param .b32 retval0;
	call.uni (retval0), 
	vprintf, 
	(
	param0, 
	param1
	);
	ld.param.b32 	%r84, [retval0];
	} // callseq 66
$L__BB1_22:
	add.s64 	%rd7, %rd6, %rd4;
	ld.global.f64 	%fd4, [%rd7];
	st.local.f64 	[%rd2], %fd4;
	mov.u64 	%rd52, $str$1;
	cvta.global.u64 	%rd53, %rd52;
	add.u64 	%rd54, %SP, 0;
	{ // callseq 67, 0
	.param .b64 param0;
	st.param.b64 	[param0], %rd53;
	.param .b64 param1;
	st.param.b64 	[param1], %rd54;
	.param .b32 retval0;
	call.uni (retval0), 
	vprintf, 
	(
	param0, 
	param1
	);
	ld.param.b32 	%r86, [retval0];
	} // callseq 67
	setp.eq.s32 	%p14, %r151, 0;
	@%p14 bra 	$L__BB1_24;
	mov.u64 	%rd55, $str$2;
	cvta.global.u64 	%rd56, %rd55;
	{ // callseq 68, 0
	.param .b64 param0;
	st.param.b64 	[param0], %rd56;
	.param .b64 param1;
	st.param.b64 	[param1], 0;
	.param .b32 retval0;
	call.uni (retval0), 
	vprintf, 
	(
	param0, 
	param1
	);
	ld.param.b32 	%r88, [retval0];
	} // callseq 68
$L__BB1_24:
	add.s64 	%rd8, %rd7, %rd4;
	ld.global.f64 	%fd5, [%rd8];
	st.local.f64 	[%rd2], %fd5;
	mov.u64 	%rd57, $str$1;
	cvta.global.u64 	%rd58, %rd57;
	add.u64 	%rd59, %SP, 0;
	{ // callseq 69, 0
	.param .b64 param0;
	st.param.b64 	[param0], %rd58;
	.param .b64 param1;
	st.param.b64 	[param1], %rd59;
	.param .b32 retval0;
	call.uni (retval0), 
	vprintf, 
	(
	param0, 
	param1
	);
	ld.param.b32 	%r90, [retval0];
	} // callseq 69
	setp.eq.s32 	%p15, %r151, -1;
	@%p15 bra 	$L__BB1_26;
	mov.u64 	%rd60, $str$2;
	cvta.global.u64 	%rd61, %rd60;
	{ // callseq 70, 0
	.param .b64 param0;
	st.param.b64 	[param0], %rd61;
	.param .b64 param1;
	st.param.b64 	[param1], 0;
	.param .b32 retval0;
	call.uni (retval0), 
	vprintf, 
	(
	param0, 
	param1
	);
	ld.param.b32 	%r92, [retval0];
	} // callseq 70
$L__BB1_26:
	add.s64 	%rd9, %rd8, %rd4;
	ld.global.f64 	%fd6, [%rd9];
	st.local.f64 	[%rd2], %fd6;
	mov.u64 	%rd62, $str$1;
	cvta.global.u64 	%rd63, %rd62;
	add.u64 	%rd64, %SP, 0;
	{ // callseq 71, 0
	.param .b64 param0;
	st.param.b64 	[param0], %rd63;
	.param .b64 param1;
	st.param.b64 	[param1], %rd64;
	.param .b32 retval0;
	call.uni (retval0), 
	vprintf, 
	(
	param0, 
	param1
	);
	ld.param.b32 	%r94, [retval0];
	} // callseq 71
	setp.eq.s32 	%p16, %r151, -2;
	@%p16 bra 	$L__BB1_28;
	mov.u64 	%rd65, $str$2;
	cvta.global.u64 	%rd66, %rd65;
	{ // callseq 72, 0
	.param .b64 param0;
	st.param.b64 	[param0], %rd66;
	.param .b64 param1;
	st.param.b64 	[param1], 0;
	.param .b32 retval0;
	call.uni (retval0), 
	vprintf, 
	(
	param0, 
	param1
	);
	ld.param.b32 	%r96, [retval0];
	} // callseq 72
$L__BB1_28:
	add.s64 	%rd10, %rd9, %rd4;
	ld.global.f64 	%fd7, [%rd10];
	st.local.f64 	[%rd2], %fd7;
	mov.u64 	%rd67, $str$1;
	cvta.global.u64 	%rd68, %rd67;
	add.u64 	%rd69, %SP, 0;
	{ // callseq 73, 0
	.param .b64 param0;
	st.param.b64 	[param0], %rd68;
	.param .b64 param1;
	st.param.b64 	[param1], %rd69;
	.param .b32 retval0;
	call.uni (retval0), 
	vprintf, 
	(
	param0, 
	param1
	);
	ld.param.b32 	%r98, [retval0];
	} // callseq 73
	setp.eq.s32 	%p17, %r151, -3;
	@%p17 bra 	$L__BB1_30;
	mov.u64 	%rd70, $str$2;
	cvta.global.u64 	%rd71, %rd70;
	{ // callseq 74, 0
	.param .b64 param0;
	st.param.b64 	[param0], %rd71;
	.param .b64 param1;
	st.param.b64 	[param1], 0;
	.param .b32 retval0;
	call.uni (retval0), 
	vprintf, 
	(
	param0, 
	param1
	);
	ld.param.b32 	%r100, [retval0];
	} // callseq 74
$L__BB1_30:
	add.s64 	%rd72, %rd10, %rd4;
	ld.global.f64 	%fd8, [%rd72];
	st.local.f64 	[%rd2], %fd8;
	mov.u64 	%rd73, $str$1;
	cvta.global.u64 	%rd74, %rd73;
	add.u64 	%rd75, %SP, 0;
	{ // callseq 75, 0
	.param .b64 param0;
	st.param.b64 	[param0], %rd74;
	.param .b64 param1;
	st.param.b64 	[param1], %rd75;
	.param .b32 retval0;
	call.uni (retval0), 
	vprintf, 
	(
	param0, 
	param1
	);
	ld.param.b32 	%r102, [retval0];
	} // callseq 75
	setp.eq.s32 	%p18, %r149, 4;
	@%p18 bra 	$L__BB1_32;
	mov.u64 	%rd76, $str$2;
	cvta.global.u64 	%rd77, %rd76;
	{ // callseq 76, 0
	.param .b64 param0;
	st.param.b64 	[param0], %rd77;
	.param .b64 param1;
	st.param.b64 	[param1], 0;
	.param .b32 retval0;
	call.uni (retval0), 
	vprintf, 
	(
	param0, 
	param1
	);
	ld.param.b32 	%r104, [retval0];
	} // callseq 76
$L__BB1_32:
	add.s32 	%r151, %r151, 8;
	add.s32 	%r150, %r150, 8;
	add.s32 	%r149, %r149, -8;
	add.s32 	%r148, %r148, %r12;
	setp.ne.s32 	%p19, %r150, 0;
	mov.u32 	%r153, %r6;
	@%p19 bra 	$L__BB1_16;
$L__BB1_33:
	setp.eq.s32 	%p20, %r4, 0;
	@%p20 bra 	$L__BB1_54;
	add.s32 	%r106, %r4, -1;
	setp.lt.u32 	%p21, %r106, 3;
	@%p21 bra 	$L__BB1_44;
	add.s32 	%r107, %r153, %r14;
	mad.lo.s32 	%r108, %r107, %r37, %r147;
	mul.wide.s32 	%rd78, %r108, 8;
	add.s64 	%rd11, %rd1, %rd78;
	ld.global.f64 	%fd9, [%rd11];
	st.local.f64 	[%rd2], %fd9;
	mov.u64 	%rd79, $str$1;
	cvta.global.u64 	%rd80, %rd79;
	add.u64 	%rd81, %SP, 0;
	{ // callseq 77, 0
	.param .b64 param0;
	st.param.b64 	[param0], %rd80;
	.param .b64 param1;
	st.param.b64 	[param1], %rd81;
	.param .b32 retval0;
	call.uni (retval0), 
	vprintf, 
	(
	param0, 
	param1
	);
	ld.param.b32 	%r109, [retval0];
	} // callseq 77
	setp.eq.s32 	%p22, %r153, %r1;
	@%p22 bra 	$L__BB1_37;
	mov.u64 	%rd82, $str$2;
	cvta.global.u64 	%rd83, %rd82;
	{ // callseq 78, 0
	.param .b64 param0;
	st.param.b64 	[param0], %rd83;
	.param .b64 param1;
	st.param.b64 	[param1], 0;
	.param .b32 retval0;
	call.uni (retval0), 
	vprintf, 
	(
	param0, 
	param1
	);
	ld.param.b32 	%r111, [retval0];
	} // callseq 78
$L__BB1_37:
	mul.wide.u32 	%rd12, %r37, 8;
	add.s64 	%rd13, %rd11, %rd12;
	ld.global.f64 	%fd10, [%rd13];
	st.local.f64 	[%rd2], %fd10;
	mov.u64 	%rd84, $str$1;
	cvta.global.u64 	%rd85, %rd84;
	add.u64 	%rd86, %SP, 0;
	{ // callseq 79, 0
	.param .b64 param0;
	st.param.b64 	[param0], %rd85;
	.param .b64 param1;
	st.param.b64 	[param1], %rd86;
	.param .b32 retval0;
	call.uni (retval0), 
	vprintf, 
	(
	param0, 
	param1
	);
	ld.param.b32 	%r113, [retval0];
	} // callseq 79
	add.s32 	%r115, %r38, -2;
	setp.eq.s32 	%p23, %r153, %r115;
	@%p23 bra 	$L__BB1_39;
	mov.u64 	%rd87, $str$2;
	cvta.global.u64 	%rd88, %rd87;
	{ // callseq 80, 0
	.param .b64 param0;
	st.param.b64 	[param0], %rd88;
	.param .b64 param1;
	st.param.b64 	[param1], 0;
	.param .b32 retval0;
	call.uni (retval0), 
	vprintf, 
	(
	param0, 
	param1
	);
	ld.param.b32 	%r116, [retval0];
	} // callseq 80
$L__BB1_39:
	add.s64 	%rd14, %rd13, %rd12;
	ld.global.f64 	%fd11, [%rd14];
	st.local.f64 	[%rd2], %fd11;
	mov.u64 	%rd89, $str$1;
	cvta.global.u64 	%rd90, %rd89;
	add.u64 	%rd91, %SP, 0;
	{ // callseq 81, 0
	.param .b64 param0;
	st.param.b64 	[param0], %rd90;
	.param .b64 param1;
	st.param.b64 	[param1], %rd91;
	.param .b32 retval0;
	call.uni (retval0), 
	vprintf, 
	(
	param0, 
	param1
	);
	ld.param.b32 	%r118, [retval0];
	} // callseq 81
	add.s32 	%r120, %r38, -3;
	setp.eq.s32 	%p24, %r153, %r120;
	@%p24 bra 	$L__BB1_41;
	mov.u64 	%rd92, $str$2;
	cvta.global.u64 	%rd93, %rd92;
	{ // callseq 82, 0
	.param .b64 param0;
	st.param.b64 	[param0], %rd93;
	.param .b64 param1;
	st.param.b64 	[param1], 0;
	.param .b32 retval0;
	call.uni (retval0), 
	vprintf, 
	(
	param0, 
	param1
	);
	ld.param.b32 	%r121, [retval0];
	} // callseq 82
$L__BB1_41:
	add.s64 	%rd94, %rd14, %rd12;
	ld.global.f64 	%fd12, [%rd94];
	st.local.f64 	[%rd2], %fd12;
	mov.u64 	%rd95, $str$1;
	cvta.global.u64 	%rd96, %rd95;
	add.u64 	%rd97, %SP, 0;
	{ // callseq 83, 0
	.param .b64 param0;
	st.param.b64 	[param0], %rd96;
	.param .b64 param1;
	st.param.b64 	[param1], %rd97;
	.param .b32 retval0;
	call.uni (retval0), 
	vprintf, 
	(
	param0, 
	param1
	);
	ld.param.b32 	%r123, [retval0];
	} // callseq 83
	setp.eq.s32 	%p25, %r153, %r10;
	@%p25 bra 	$L__BB1_43;
	mov.u64 	%rd98, $str$2;
	cvta.global.u64 	%rd99, %rd98;
	{ // callseq 84, 0
	.param .b64 param0;
	st.param.b64 	[param0], %rd99;
	.param .b64 param1;
	st.param.b64 	[param1], 0;
	.param .b32 retval0;
	call.uni (retval0), 
	vprintf, 
	(
	param0, 
	param1
	);
	ld.param.b32 	%r125, [retval0];
	} // callseq 84
$L__BB1_43:
	add.s32 	%r153, %r153, 4;
$L__BB1_44:
	setp.eq.s32 	%p26, %r5, 0;
	@%p26 bra 	$L__BB1_54;
	setp.eq.s32 	%p27, %r5, 1;
	@%p27 bra 	$L__BB1_51;
	add.s32 	%r127, %r153, %r14;
	mad.lo.s32 	%r128, %r127, %r37, %r147;
	mul.wide.s32 	%rd100, %r128, 8;
	add.s64 	%rd15, %rd1, %rd100;
	ld.global.f64 	%fd13, [%rd15];
	st.local.f64 	[%rd2], %fd13;
	cvta.global.u64 	%rd102, %rd115;
	{ // callseq 85, 0
	.param .b64 param0;
	st.param.b64 	[param0], %rd102;
	.param .b64 param1;
	st.param.b64 	[param1], %rd17;
	.param .b32 retval0;
	call.uni (retval0), 
	vprintf, 
	(
	param0, 
	param1
	);
	ld.param.b32 	%r129, [retval0];
	} // callseq 85
	setp.eq.s32 	%p28, %r153, %r1;
	@%p28 bra 	$L__BB1_48;
	mov.u64 	%rd104, $str$2;
	cvta.global.u64 	%rd105, %rd104;
	{ // callseq 86, 0
	.param .b64 param0;
	st.param.b64 	[param0], %rd105;
	.param .b64 param1;
	st.param.b64 	[param1], 0;
	.param .b32 retval0;
	call.uni (retval0), 
	vprintf, 
	(
	param0, 
	param1
	);
	ld.param.b32 	%r131, [retval0];
	} // callseq 86
$L__BB1_48:
	add.s64 	%rd107, %rd15, %rd106;
	ld.global.f64 	%fd14, [%rd107];
	st.local.f64 	[%rd2], %fd14;
	mov.u64 	%rd108, $str$1;
	cvta.global.u64 	%rd109, %rd108;
	add.u64 	%rd110, %SP, 0;
	{ // callseq 87, 0
	.param .b64 param0;
	st.param.b64 	[param0], %rd109;
	.param .b64 param1;
	st.param.b64 	[param1], %rd110;
	.param .b32 retval0;
	call.uni (retval0), 
	vprintf, 
	(
	param0, 
	param1
	);
	ld.param.b32 	%r133, [retval0];
	} // callseq 87
	add.s32 	%r135, %r38, -2;
	setp.eq.s32 	%p29, %r153, %r135;
	@%p29 bra 	$L__BB1_50;
	mov.u64 	%rd111, $str$2;
	cvta.global.u64 	%rd112, %rd111;
	{ // callseq 88, 0
	.param .b64 param0;
	st.param.b64 	[param0], %rd112;
	.param .b64 param1;
	st.param.b64 	[param1], 0;
	.param .b32 retval0;
	call.uni (retval0), 
	vprintf, 
	(
	param0, 
	param1
	);
	ld.param.b32 	%r136, [retval0];
	} // callseq 88
$L__BB1_50:
	add.s32 	%r153, %r153, 2;
$L__BB1_51:
	setp.eq.s32 	%p30, %r7, 0;
	@%p30 bra 	$L__BB1_54;
	add.s32 	%r138, %r153, %r14;
	mad.lo.s32 	%r139, %r138, %r37, %r147;
	mul.wide.s32 	%rd113, %r139, 8;
	add.s64 	%rd114, %rd1, %rd113;
	ld.global.f64 	%fd15, [%rd114];
	st.local.f64 	[%rd2], %fd15;
	cvta.global.u64 	%rd116, %rd115;
	{ // callseq 89, 0
	.param .b64 param0;
	st.param.b64 	[param0], %rd116;
	.param .b64 param1;
	st.param.b64 	[param1], %rd17;
	.param .b32 retval0;
	call.uni (retval0), 
	vprintf, 
	(
	param0, 
	param1
	);
	ld.param.b32 	%r140, [retval0];
	} // callseq 89
	setp.eq.s32 	%p31, %r153, %r1;
	@%p31 bra 	$L__BB1_54;
	cvta.global.u64 	%rd119, %rd118;
	{ // callseq 90, 0
	.param .b64 param0;
	st.param.b64 	[param0], %rd119;
	.param .b64 param1;
	st.param.b64 	[param1], 0;
	.param .b32 retval0;
	call.uni (retval0), 
	vprintf, 
	(
	param0, 
	param1
	);
	ld.param.b32 	%r142, [retval0];
	} // callseq 90
$L__BB1_54:
	cvta.global.u64 	%rd121, %rd120;
	{ // callseq 91, 0
	.param .b64 param0;
	st.param.b64 	[param0], %rd121;
	.param .b64 param1;
	st.param.b64 	[param1], 0;
	.param .b32 retval0;
	call.uni (retval0), 
	vprintf, 
	(
	param0, 
	param1
	);
	ld.param.b32 	%r144, [retval0];
	} // callseq 91
	add.s32 	%r147, %r147, 1;
	setp.ne.s32 	%p32, %r147, %r37;
	@%p32 bra 	$L__BB1_14;
	add.s32 	%r146, %r146, 1;
	setp.eq.s32 	%p33, %r146, %r36;
	@%p33 bra 	$L__BB1_56;
	bra.uni 	$L__BB1_13;
$L__BB1_56:
	ret;

}


// ===== COMPILED SASS (sm_100) =====

	.target	sm_100

	.elftype	@"ET_EXEC"


//--------------------- .note.nv.tkinfo           --------------------------
	.section	.note.nv.tkinfo,"",@"SHT_NOTE"
	.sectionflags	@"SHF_NOTE_NV_TKINFO"
	.tkinfo
        /*0018*/ 	.word	0x00000002
        /*0030*/ 	.string	""
        /*0030*/ 	.string	"ptxas"
        /*0030*/ 	.string	"Cuda compilation tools, release 13.0, V13.0.88"
        /*0030*/ 	.string	"Build cuda_13.0.r13.0/compiler.36424714_0"
        /*0030*/ 	.string	"-arch sm_100 -m 64 "



//--------------------- .note.nv.cuinfo           --------------------------
	.section	.note.nv.cuinfo,"",@"SHT_NOTE"
	.sectionflags	@"SHF_NOTE_NV_CUINFO"
        /*0018*/ 	.short	0x0002
        /*001a*/ 	.short	0x0064
        /*001c*/ 	.short	0x0082
	.zero		2


//--------------------- .nv.info                  --------------------------
	.section	.nv.info,"",@"SHT_CUDA_INFO"
	.align	4


	//----- nvinfo : EIATTR_REGCOUNT
	.align		4
        /*0000*/ 	.byte	0x04, 0x2f
        /*0002*/ 	.short	(.L_5 - .L_4)
	.align		4
.L_4:
        /*0004*/ 	.word	index@(_ZN5DDSPC16gpu_print_bufferEPfiii)
        /*0008*/ 	.word	0x0000001e


	//----- nvinfo : EIATTR_FRAME_SIZE
	.align		4
.L_5:
        /*000c*/ 	.byte	0x04, 0x11
        /*000e*/ 	.short	(.L_7 - .L_6)
	.align		4
.L_6:
        /*0010*/ 	.word	index@(_ZN5DDSPC16gpu_print_bufferEPfiii)
        /*0014*/ 	.word	0x00000008


	//----- nvinfo : EIATTR_REGCOUNT
	.align		4
.L_7:
        /*0018*/ 	.byte	0x04, 0x2f
        /*001a*/ 	.short	(.L_9 - .L_8)
	.align		4
.L_8:
        /*001c*/ 	.word	index@(_ZN5DDSPC16gpu_print_bufferEPdiii)
        /*0020*/ 	.word	0x0000001e


	//----- nvinfo : EIATTR_FRAME_SIZE
	.align		4
.L_9:
        /*0024*/ 	.byte	0x04, 0x11
        /*0026*/ 	.short	(.L_11 - .L_10)
	.align		4
.L_10:
        /*0028*/ 	.word	index@(_ZN5DDSPC16gpu_print_bufferEPdiii)
        /*002c*/ 	.word	0x00000008


	//----- nvinfo : EIATTR_MIN_STACK_SIZE
	.align		4
.L_11:
        /*0030*/ 	.byte	0x04, 0x12
        /*0032*/ 	.short	(.L_13 - .L_12)
	.align		4
.L_12:
        /*0034*/ 	.word	index@(_ZN5DDSPC16gpu_print_bufferEPdiii)
        /*0038*/ 	.word	0x00000008


	//----- nvinfo : EIATTR_MIN_STACK_SIZE
	.align		4
.L_13:
        /*003c*/ 	.byte	0x04, 0x12
        /*003e*/ 	.short	(.L_15 - .L_14)
	.align		4
.L_14:
        /*0040*/ 	.word	index@(_ZN5DDSPC16gpu_print_bufferEPfiii)
        /*0044*/ 	.word	0x00000008
.L_15:


//--------------------- .nv.compat                --------------------------
	.section	.nv.compat,"",@"SHT_CUDA_COMPAT_INFO"
	.align	4
        /*0000*/ 	.byte	0x02, 0x09, 0x00, 0x00, 0x02, 0x02, 0x01, 0x00, 0x02, 0x05, 0x05, 0x00, 0x03, 0x07, 0x01, 0x01
        /*0010*/ 	.byte	0x02, 0x03, 0x00, 0x00, 0x02, 0x06, 0x01, 0x00, 0x04, 0x0b, 0x08, 0x00, 0x09, 0x00, 0x00, 0x00
        /*0020*/ 	.byte	0x00, 0x00, 0x00, 0x00


//--------------------- .nv.info._ZN5DDSPC16gpu_print_bufferEPdiii --------------------------
	.section	.nv.info._ZN5DDSPC16gpu_print_bufferEPdiii,"",@"SHT_CUDA_INFO"
	.sectionflags	@""
	.align	4


	//----- nvinfo : EIATTR_CUDA_API_VERSION
	.align		4
        /*0000*/ 	.byte	0x04, 0x37
        /*0002*/ 	.short	(.L_17 - .L_16)
.L_16:
        /*0004*/ 	.word	0x00000082


	//----- nvinfo : EIATTR_KPARAM_INFO
	.align		4
.L_17:
        /*0008*/ 	.byte	0x04, 0x17
        /*000a*/ 	.short	(.L_19 - .L_18)
.L_18:
        /*000c*/ 	.word	0x00000000
        /*0010*/ 	.short	0x0003
        /*0012*/ 	.short	0x0010
        /*0014*/ 	.byte	0x00, 0xf0, 0x11, 0x00


	//----- nvinfo : EIATTR_KPARAM_INFO
	.align		4
.L_19:
        /*0018*/ 	.byte	0x04, 0x17
        /*001a*/ 	.short	(.L_21 - .L_20)
.L_20:
        /*001c*/ 	.word	0x00000000
        /*0020*/ 	.short	0x0002
        /*0022*/ 	.short	0x000c
        /*0024*/ 	.byte	0x00, 0xf0, 0x11, 0x00


	//----- nvinfo : EIATTR_KPARAM_INFO
	.align		4
.L_21:
        /*0028*/ 	.byte	0x04, 0x17
        /*002a*/ 	.short	(.L_23 - .L_22)
.L_22:
        /*002c*/ 	.word	0x00000000
        /*0030*/ 	.short	0x0001
        /*0032*/ 	.short	0x0008
        /*0034*/ 	.byte	0x00, 0xf0, 0x11, 0x00


	//----- nvinfo : EIATTR_KPARAM_INFO
	.align		4
.L_23:
        /*0038*/ 	.byte	0x04, 0x17
        /*003a*/ 	.short	(.L_25 - .L_24)
.L_24:
        /*003c*/ 	.word	0x00000000
        /*0040*/ 	.short	0x0000
        /*0042*/ 	.short	0x0000
        /*0044*/ 	.byte	0x00, 0xf5, 0x21, 0x00


	//----- nvinfo : EIATTR_SPARSE_MMA_MASK
	.align		4
.L_25:
        /*0048*/ 	.byte	0x03, 0x50
        /*004a*/ 	.short	0x0000


	//----- nvinfo : EIATTR_MAXREG_COUNT
	.align		4
        /*004c*/ 	.byte	0x03, 0x1b
        /*004e*/ 	.short	0x00ff


	//----- nvinfo : EIATTR_EXTERNS
	.align		4
        /*0050*/ 	.byte	0x04, 0x0f
        /*0052*/ 	.short	(.L_27 - .L_26)


	//   ....[0]....
	.align		4
.L_26:
        /*0054*/ 	.word	index@(vprintf)


	//----- nvinfo : EIATTR_MERCURY_ISA_VERSION
	.align		4
.L_27:
        /*0058*/ 	.byte	0x03, 0x5f
        /*005a*/ 	.short	0x0101


	//----- nvinfo : EIATTR_VRC_CTA_INIT_COUNT
	.align		4
        /*005c*/ 	.byte	0x02, 0x4a
	.zero		1
	.zero		1


	//----- nvinfo : EIATTR_SYSCALL_OFFSETS
	.align		4
        /*0060*/ 	.byte	0x04, 0x46
        /*0062*/ 	.short	(.L_29 - .L_28)


	//   ....[0]....
.L_28:
        /*0064*/ 	.word	0x00000240


	//   ....[1]....
        /*0068*/ 	.word	0x000002b0


	//   ....[2]....
        /*006c*/ 	.word	0x00000320


	//   ....[3]....
        /*0070*/ 	.word	0x00000390


	//   ....[4]....
        /*0074*/ 	.word	0x00000400


	//   ....[5]....
        /*0078*/ 	.word	0x00000470


	//   ....[6]....
        /*007c*/ 	.word	0x000004e0


	//   ....[7]....
        /*0080*/ 	.word	0x00000550


	//   ....[8]....
        /*0084*/ 	.word	0x00000640


	//   ....[9]....
        /*0088*/ 	.word	0x000006b0


	//   ....[10]....
        /*008c*/ 	.word	0x00000760


	//   ....[11]....
        /*0090*/ 	.word	0x000007d0


	//   ....[12]....
        /*0094*/ 	.word	0x00000860


	//   ....[13]....
        /*0098*/ 	.word	0x000008d0


	//   ....[14]....
        /*009c*/ 	.word	0x000009f0


	//   ....[15]....
        /*00a0*/ 	.word	0x00000be0


	//   ....[16]....
        /*00a4*/ 	.word	0x00000c90


	//   ....[17]....
        /*00a8*/ 	.word	0x00000d70


	//   ....[18]....
        /*00ac*/ 	.word	0x00000e20


	//   ....[19]....
        /*00b0*/ 	.word	0x00000f00


	//   ....[20]....
        /*00b4*/ 	.word	0x00000fb0


	//   ....[21]....
        /*00b8*/ 	.word	0x00001090


	//   ....[22]....
        /*00bc*/ 	.word	0x00001140


	//   ....[23]....
        /*00c0*/ 	.word	0x00001220


	//   ....[24]....
        /*00c4*/ 	.word	0x000012d0


	//   ....[25]....
        /*00c8*/ 	.word	0x000013b0


	//   ....[26]....
        /*00cc*/ 	.word	0x00001460


	//   ....[27]....
        /*00d0*/ 	.word	0x00001540


	//   ....[28]....
        /*00d4*/ 	.word	0x000015f0


	//   ....[29]....
        /*00d8*/ 	.word	0x000016d0


	//   ....[30]....
        /*00dc*/ 	.word	0x00001780


	//   ....[31]....
        /*00e0*/ 	.word	0x000019b0


	//   ....[32]....
        /*00e4*/ 	.word	0x00001a70


	//   ....[33]....
        /*00e8*/ 	.word	0x00001b50


	//   ....[34]....
        /*00ec*/ 	.word	0x00001c20


	//   ....[35]....
        /*00f0*/ 	.word	0x00001d00


	//   ....[36]....
        /*00f4*/ 	.word	0x00001dd0


	//   ....[37]....
        /*00f8*/ 	.word	0x00001eb0


	//   ....[38]....
        /*00fc*/ 	.word	0x00001f70


	//   ....[39]....
        /*0100*/ 	.word	0x00002100


	//   ....[40]....
        /*0104*/ 	.word	0x000021c0


	//   ....[41]....
        /*0108*/ 	.word	0x000022a0


	//   ....[42]....
        /*010c*/ 	.word	0x00002370


	//   ....[43]....
        /*0110*/ 	.word	0x000024c0


	//   ....[44]....
        /*0114*/ 	.word	0x00002570


	//   ....[45]....
        /*0118*/ 	.word	0x00002600


	//----- nvinfo : EIATTR_EXIT_INSTR_OFFSETS
	.align		4
.L_29:
        /*011c*/ 	.byte	0x04, 0x1c
        /*011e*/ 	.short	(.L_31 - .L_30)


	//   ....[0]....
.L_30:
        /*0120*/ 	.word	0x00000060


	//   ....[1]....
        /*0124*/ 	.word	0x00000090


	//   ....[2]....
        /*0128*/ 	.word	0x00000900


	//   ....[3]....
        /*012c*/ 	.word	0x00002690


	//----- nvinfo : EIATTR_CRS_STACK_SIZE
	.align		4
.L_31:
        /*0130*/ 	.byte	0x04, 0x1e
        /*0132*/ 	.short	(.L_33 - .L_32)
.L_32:
        /*0134*/ 	.word	0x00000000


	//----- nvinfo : EIATTR_CBANK_PARAM_SIZE
	.align		4
.L_33:
        /*0138*/ 	.byte	0x03, 0x19
        /*013a*/ 	.short	0x0014


	//----- nvinfo : EIATTR_PARAM_CBANK
	.align		4
        /*013c*/ 	.byte	0x04, 0x0a
        /*013e*/ 	.short	(.L_35 - .L_34)
	.align		4
.L_34:
        /*0140*/ 	.word	index@(.nv.constant0._ZN5DDSPC16gpu_print_bufferEPdiii)
        /*0144*/ 	.short	0x0380
        /*0146*/ 	.short	0x0014


	//----- nvinfo : EIATTR_SW_WAR
	.align		4
.L_35:
        /*0148*/ 	.byte	0x04, 0x36
        /*014a*/ 	.short	(.L_37 - .L_36)
.L_36:
        /*014c*/ 	.word	0x00000008
.L_37:


//--------------------- .nv.info._ZN5DDSPC16gpu_print_bufferEPfiii --------------------------
	.section	.nv.info._ZN5DDSPC16gpu_print_bufferEPfiii,"",@"SHT_CUDA_INFO"
	.sectionflags	@""
	.align	4


	//----- nvinfo : EIATTR_CUDA_API_VERSION
	.align		4
        /*0000*/ 	.byte	0x04, 0x37
        /*0002*/ 	.short	(.L_39 - .L_38)
.L_38:
        /*0004*/ 	.word	0x00000082


	//----- nvinfo : EIATTR_KPARAM_INFO
	.align		4
.L_39:
        /*0008*/ 	.byte	0x04, 0x17
        /*000a*/ 	.short	(.L_41 - .L_40)
.L_40:
        /*000c*/ 	.word	0x00000000
        /*0010*/ 	.short	0x0003
        /*0012*/ 	.short	0x0010
        /*0014*/ 	.byte	0x00, 0xf0, 0x11, 0x00


	//----- nvinfo : EIATTR_KPARAM_INFO
	.align		4
.L_41:
        /*0018*/ 	.byte	0x04, 0x17
        /*001a*/ 	.short	(.L_43 - .L_42)
.L_42:
        /*001c*/ 	.word	0x00000000
        /*0020*/ 	.short	0x0002
        /*0022*/ 	.short	0x000c
        /*0024*/ 	.byte	0x00, 0xf0, 0x11, 0x00


	//----- nvinfo : EIATTR_KPARAM_INFO
	.align		4
.L_43:
        /*0028*/ 	.byte	0x04, 0x17
        /*002a*/ 	.short	(.L_45 - .L_44)
.L_44:
        /*002c*/ 	.word	0x00000000
        /*0030*/ 	.short	0x0001
        /*0032*/ 	.short	0x0008
        /*0034*/ 	.byte	0x00, 0xf0, 0x11, 0x00


	//----- nvinfo : EIATTR_KPARAM_INFO
	.align		4
.L_45:
        /*0038*/ 	.byte	0x04, 0x17
        /*003a*/ 	.short	(.L_47 - .L_46)
.L_46:
        /*003c*/ 	.word	0x00000000
        /*0040*/ 	.short	0x0000
        /*0042*/ 	.short	0x0000
        /*0044*/ 	.byte	0x00, 0xf5, 0x21, 0x00


	//----- nvinfo : EIATTR_SPARSE_MMA_MASK
	.align		4
.L_47:
        /*0048*/ 	.byte	0x03, 0x50
        /*004a*/ 	.short	0x0000


	//----- nvinfo : EIATTR_MAXREG_COUNT
	.align		4
        /*004c*/ 	.byte	0x03, 0x1b
        /*004e*/ 	.short	0x00ff


	//----- nvinfo : EIATTR_EXTERNS
	.align		4
        /*0050*/ 	.byte	0x04, 0x0f
        /*0052*/ 	.short	(.L_49 - .L_48)


	//   ....[0]....
	.align		4
.L_48:
        /*0054*/ 	.word	index@(vprintf)


	//----- nvinfo : EIATTR_MERCURY_ISA_VERSION
	.align		4
.L_49:
        /*0058*/ 	.byte	0x03, 0x5f
        /*005a*/ 	.short	0x0101


	//----- nvinfo : EIATTR_VRC_CTA_INIT_COUNT
	.align		4
        /*005c*/ 	.byte	0x02, 0x4a
	.zero		1
	.zero		1


	//----- nvinfo : EIATTR_SYSCALL_OFFSETS
	.align		4
        /*0060*/ 	.byte	0x04, 0x46
        /*0062*/ 	.short	(.L_51 - .L_50)


	//   ....[0]....
.L_50:
        /*0064*/ 	.word	0x00000240


	//   ....[1]....
        /*0068*/ 	.word	0x000002b0


	//   ....[2]....
        /*006c*/ 	.word	0x00000320


	//   ....[3]....
        /*0070*/ 	.word	0x00000390


	//   ....[4]....
        /*0074*/ 	.word	0x00000400


	//   ....[5]....
        /*0078*/ 	.word	0x00000470


	//   ....[6]....
        /*007c*/ 	.word	0x000004e0


	//   ....[7]....
        /*0080*/ 	.word	0x00000550


	//   ....[8]....
        /*0084*/ 	.word	0x00000640


	//   ....[9]....
        /*0088*/ 	.word	0x000006b0


	//   ....[10]....
        /*008c*/ 	.word	0x00000760


	//   ....[11]....
        /*0090*/ 	.word	0x000007d0


	//   ....[12]....
        /*0094*/ 	.word	0x00000860


	//   ....[13]....
        /*0098*/ 	.word	0x000008d0


	//   ....[14]....
        /*009c*/ 	.word	0x00000a00


	//   ....[15]....
        /*00a0*/ 	.word	0x00000c10


	//   ....[16]....
        /*00a4*/ 	.word	0x00000cc0


	//   ....[17]....
        /*00a8*/ 	.word	0x00000db0


	//   ....[18]....
        /*00ac*/ 	.word	0x00000e60


	//   ....[19]....
        /*00b0*/ 	.word	0x00000f50


	//   ....[20]....
        /*00b4*/ 	.word	0x00001000


	//   ....[21]....
        /*00b8*/ 	.word	0x000010f0


	//   ....[22]....
        /*00bc*/ 	.word	0x000011a0


	//   ....[23]....
        /*00c0*/ 	.word	0x00001290


	//   ....[24]....
        /*00c4*/ 	.word	0x00001340


	//   ....[25]....
        /*00c8*/ 	.word	0x00001430


	//   ....[26]....
        /*00cc*/ 	.word	0x000014e0


	//   ....[27]....
        /*00d0*/ 	.word	0x000015d0


	//   ....[28]....
        /*00d4*/ 	.word	0x00001680


	//   ....[29]....
        /*00d8*/ 	.word	0x00001770


	//   ....[30]....
        /*00dc*/ 	.word	0x00001820


	//   ....[31]....
        /*00e0*/ 	.word	0x00001a60


	//   ....[32]....
        /*00e4*/ 	.word	0x00001b10


	//   ....[33]....
        /*00e8*/ 	.word	0x00001c00


	//   ....[34]....
        /*00ec*/ 	.word	0x00001cd0


	//   ....[35]....
        /*00f0*/ 	.word	0x00001dc0


	//   ....[36]....
        /*00f4*/ 	.word	0x00001e90


	//   ....[37]....
        /*00f8*/ 	.word	0x00001f80


	//   ....[38]....
        /*00fc*/ 	.word	0x00002040


	//   ....[39]....
        /*0100*/ 	.word	0x000021e0


	//   ....[40]....
        /*0104*/ 	.word	0x00002290


	//   ....[41]....
        /*0108*/ 	.word	0x00002380


	//   ....[42]....
        /*010c*/ 	.word	0x00002450


	//   ....[43]....
        /*0110*/ 	.word	0x000025b0


	//   ....[44]....
        /*0114*/ 	.word	0x00002650


	//   ....[45]....
        /*0118*/ 	.word	0x000026e0


	//----- nvinfo : EIATTR_EXIT_INSTR_OFFSETS
	.align		4
.L_51:
        /*011c*/ 	.byte	0x04, 0x1c
        /*011e*/ 	.short	(.L_53 - .L_52)


	//   ....[0]....
.L_52:
        /*0120*/ 	.word	0x00000060


	//   ....[1]....
        /*0124*/ 	.word	0x00000090


	//   ....[2]....
        /*0128*/ 	.word	0x00000900


	//   ....[3]....
        /*012c*/ 	.word	0x00002770


	//----- nvinfo : EIATTR_CRS_STACK_SIZE
	.align		4
.L_53:
        /*0130*/ 	.byte	0x04, 0x1e
        /*0132*/ 	.short	(.L_55 - .L_54)
.L_54:
        /*0134*/ 	.word	0x00000000


	//----- nvinfo : EIATTR_CBANK_PARAM_SIZE
	.align		4
.L_55:
        /*0138*/ 	.byte	0x03, 0x19
        /*013a*/ 	.short	0x0014


	//----- nvinfo : EIATTR_PARAM_CBANK
	.align		4
        /*013c*/ 	.byte	0x04, 0x0a
        /*013e*/ 	.short	(.L_57 - .L_56)
	.align		4
.L_56:
        /*0140*/ 	.word	index@(.nv.constant0._ZN5DDSPC16gpu_print_bufferEPfiii)
        /*0144*/ 	.short	0x0380
        /*0146*/ 	.short	0x0014


	//----- nvinfo : EIATTR_SW_WAR
	.align		4
.L_57:
        /*0148*/ 	.byte	0x04, 0x36
        /*014a*/ 	.short	(.L_59 - .L_58)
.L_58:
        /*014c*/ 	.word	0x00000008
.L_59:


//--------------------- .nv.callgraph             --------------------------
	.section	.nv.callgraph,"",@"SHT_CUDA_CALLGRAPH"
	.align	4
	.sectionentsize	8
	.align		4
        /*0000*/ 	.word	0x00000000
	.align		4
        /*0004*/ 	.word	0xffffffff
	.align		4
        /*0008*/ 	.word	index@(_ZN5DDSPC16gpu_print_bufferEPdiii)
	.align		4
        /*000c*/ 	.word	index@(vprintf)
	.align		4
        /*0010*/ 	.word	index@(_ZN5DDSPC16gpu_print_bufferEPfiii)
	.align		4
        /*0014*/ 	.word	index@(vprintf)
	.align		4
        /*0018*/ 	.word	0x00000000
	.align		4
        /*001c*/ 	.word	0xfffffffe
	.align		4
        /*0020*/ 	.word	0x00000000
	.align		4
        /*0024*/ 	.word	0xfffffffd
	.align		4
        /*0028*/ 	.word	0x00000000
	.align		4
        /*002c*/ 	.word	0xfffffffc


//--------------------- .nv.constant4             --------------------------
	.section	.nv.constant4,"a",@progbits
	.align	8
	.align		8
.nv.constant4:
        /*0000*/ 	.dword	vprintf
	.align		8
        /*0008*/ 	.dword	$str
	.align		8
        /*0010*/ 	.dword	$str$1
	.align		8
        /*0018*/ 	.dword	$str$2
	.align		8
        /*0020*/ 	.dword	$str$3


//--------------------- .text._ZN5DDSPC16gpu_print_bufferEPdiii --------------------------
	.section	.text._ZN5DDSPC16gpu_print_bufferEPdiii,"ax",@progbits
	.align	128
        .global         _ZN5DDSPC16gpu_print_bufferEPdiii
        .type           _ZN5DDSPC16gpu_print_bufferEPdiii,@function
        .size           _ZN5DDSPC16gpu_print_bufferEPdiii,(.L_x_148 - _ZN5DDSPC16gpu_print_bufferEPdiii)
        .other          _ZN5DDSPC16gpu_print_bufferEPdiii,@"STO_CUDA_ENTRY STV_DEFAULT"
_ZN5DDSPC16gpu_print_bufferEPdiii:
.text._ZN5DDSPC16gpu_print_bufferEPdiii:
[----:B------:R-:W0:Y:S08]  /*0000*/  LDC R1, c[0x0][0x37c] ;  /* 0x0000df00ff017b82 */ /* 0x000e300000000800 */
[----:B------:R-:W1:Y:S01]  /*0010*/  LDC R0, c[0x0][0x388] ;  /* 0x0000e200ff007b82 */ /* 0x000e620000000800 */
[----:B------:R-:W2:Y:S01]  /*0020*/  LDCU UR4, c[0x0][0x2f8] ;  /* 0x00005f00ff0477ac */ /* 0x000ea20008000800 */
[----:B0-----:R-:W-:-:S05]  /*0030*/  VIADD R1, R1, 0xfffffff8 ;  /* 0xfffffff801017836 */ /* 0x001fca0000000000 */
[----:B--2---:R-:W-:Y:S02]  /*0040*/  IADD3 R19, P0, PT, R1, UR4, RZ ;  /* 0x0000000401137c10 */ /* 0x004fe4000ff1e0ff */
[----:B-1----:R-:W-:-:S13]  /*0050*/  ISETP.GE.AND P1, PT, R0, 0x1, PT ;  /* 0x000000010000780c */ /* 0x002fda0003f26270 */
[----:B------:R-:W-:Y:S05]  /*0060*/  @!P1 EXIT ;  /* 0x000000000000994d */ /* 0x000fea0003800000 */
[----:B------:R-:W0:Y:S02]  /*0070*/  LDC R22, c[0x0][0x38c] ;  /* 0x0000e300ff167b82 */ /* 0x000e240000000800 */
[----:B0-----:R-:W-:-:S13]  /*0080*/  ISETP.GE.AND P1, PT, R22, 0x1, PT ;  /* 0x000000011600780c */ /* 0x001fda0003f26270 */
[----:B------:R-:W-:Y:S05]  /*0090*/  @!P1 EXIT ;  /* 0x000000000000994d */ /* 0x000fea0003800000 */
[----:B------:R-:W0:Y:S01]  /*00a0*/  LDCU UR5, c[0x0][0x390] ;  /* 0x00007200ff0577ac */ /* 0x000e220008000800 */
[----:B------:R-:W1:Y:S01]  /*00b0*/  LDCU UR4, c[0x0][0x2fc] ;  /* 0x00005f80ff0477ac */ /* 0x000e620008000800 */
[----:B0-----:R-:W-:Y:S01]  /*00c0*/  UISETP.GT.AND UP0, UPT, UR5, URZ, UPT ;  /* 0x000000ff0500728c */ /* 0x001fe2000bf04270 */
[----:B-1----:R-:W-:-:S08]  /*00d0*/  IMAD.X R18, RZ, RZ, UR4, P0 ;  /* 0x00000004ff127e24 */ /* 0x002fd000080e06ff */
[----:B------:R-:W-:Y:S05]  /*00e0*/  BRA.U UP0, `(.L_x_0) ;  /* 0x0000000900087547 */ /* 0x000fea000b800000 */
[C---:B------:R-:W-:Y:S01]  /*00f0*/  LOP3.LUT R19, R22.reuse, 0x3, RZ, 0xc0, !PT ;  /* 0x0000000316137812 */ /* 0x040fe200078ec0ff */
[----:B------:R-:W-:Y:S01]  /*0100*/  IMAD.MOV.U32 R18, RZ, RZ, RZ ;  /* 0x000000ffff127224 */ /* 0x000fe200078e00ff */
[----:B------:R-:W-:-:S07]  /*0110*/  LOP3.LUT R22, R22, 0x7ffffffc, RZ, 0xc0, !PT ;  /* 0x7ffffffc16167812 */ /* 0x000fce00078ec0ff */
.L_x_17:
[----:B------:R-:W0:Y:S01]  /*0120*/  LDCU.64 UR4, c[0x0][0x388] ;  /* 0x00007100ff0477ac */ /* 0x000e220008000a00 */
[----:B------:R-:W-:Y:S01]  /*0130*/  VIADD R18, R18, 0x1 ;  /* 0x0000000112127836 */ /* 0x000fe20000000000 */
[----:B0-----:R-:W-:-:S04]  /*0140*/  UISETP.GE.U32.AND UP0, UPT, UR5, 0x4, UPT ;  /* 0x000000040500788c */ /* 0x001fc8000bf06070 */
[----:B------:R-:W-:-:S04]  /*0150*/  ISETP.NE.AND P0, PT, R18, UR4, PT ;  /* 0x0000000412007c0c */ /* 0x000fc8000bf05270 */
[----:B------:R-:W-:Y:S01]  /*0160*/  P2R R24, PR, RZ, 0x1 ;  /* 0x00000001ff187803 */ /* 0x000fe20000000000 */
[----:B------:R-:W-:Y:S08]  /*0170*/  BRA.U !UP0, `(.L_x_1) ;  /* 0x0000000508047547 */ /* 0x000ff0000b800000 */
[----:B------:R-:W-:Y:S01]  /*0180*/  BSSY.RECONVERGENT B6, `(.L_x_1) ;  /* 0x0000040000067945 */ /* 0x000fe20003800200 */
[----:B------:R-:W-:-:S07]  /*0190*/  IMAD.MOV.U32 R17, RZ, RZ, RZ ;  /* 0x000000ffff117224 */ /* 0x000fce00078e00ff */
.L_x_10:
[----:B------:R-:W-:Y:S01]  /*01a0*/  MOV R16, 0x0 ;  /* 0x0000000000107802 */ /* 0x000fe20000000f00 */
[----:B------:R-:W0:Y:S01]  /*01b0*/  LDCU.64 UR4, c[0x4][0x8] ;  /* 0x01000100ff0477ac */ /* 0x000e220008000a00 */
[----:B------:R-:W-:Y:S01]  /*01c0*/  VIADD R17, R17, 0x4 ;  /* 0x0000000411117836 */ /* 0x000fe20000000000 */
[----:B------:R-:W-:Y:S01]  /*01d0*/  CS2R R6, SRZ ;  /* 0x0000000000067805 */ /* 0x000fe2000001ff00 */
[----:B------:R1:W2:Y:S03]  /*01e0*/  LDC.64 R2, c[0x4][R16] ;  /* 0x0100000010027b82 */ /* 0x0002a60000000a00 */
[----:B------:R-:W-:-:S04]  /*01f0*/  ISETP.NE.AND P0, PT, R17, R22, PT ;  /* 0x000000161100720c */ /* 0x000fc80003f05270 */
[----:B------:R-:W-:Y:S01]  /*0200*/  P2R R23, PR, RZ, 0x1 ;  /* 0x00000001ff177803 */ /* 0x000fe20000000000 */
[----:B0-----:R-:W-:Y:S02]  /*0210*/  IMAD.U32 R4, RZ, RZ, UR4 ;  /* 0x00000004ff047e24 */ /* 0x001fe4000f8e00ff */
[----:B-1----:R-:W-:-:S07]  /*0220*/  IMAD.U32 R5, RZ, RZ, UR5 ;  /* 0x00000005ff057e24 */ /* 0x002fce000f8e00ff */
[----:B------:R-:W-:-:S07]  /*0230*/  LEPC R20, `(.L_x_2) ;  /* 0x000000001014794e */ /* 0x000fce0000000000 */
[----:B--2---:R-:W-:Y:S05]  /*0240*/  CALL.ABS.NOINC R2 ;  /* 0x0000000002007343 */ /* 0x004fea0003c00000 */
.L_x_2:
[----:B------:R0:W1:Y:S01]  /*0250*/  LDC.64 R2, c[0x4][R16] ;  /* 0x0100000010027b82 */ /* 0x0000620000000a00 */
[----:B------:R-:W2:Y:S01]  /*0260*/  LDCU.64 UR4, c[0x4][0x20] ;  /* 0x01000400ff0477ac */ /* 0x000ea20008000a00 */
[----:B------:R-:W-:Y:S01]  /*0270*/  CS2R R6, SRZ ;  /* 0x0000000000067805 */ /* 0x000fe2000001ff00 */
[----:B--2---:R-:W-:Y:S02]  /*0280*/  IMAD.U32 R4, RZ, RZ, UR4 ;  /* 0x00000004ff047e24 */ /* 0x004fe4000f8e00ff */
[----:B0-----:R-:W-:-:S07]  /*0290*/  IMAD.U32 R5, RZ, RZ, UR5 ;  /* 0x00000005ff057e24 */ /* 0x001fce000f8e00ff */
[----:B------:R-:W-:-:S07]  /*02a0*/  LEPC R20, `(.L_x_3) ;  /* 0x000000001014794e */ /* 0x000fce0000000000 */
[----:B-1----:R-:W-:Y:S05]  /*02b0*/  CALL.ABS.NOINC R2 ;  /* 0x0000000002007343 */ /* 0x002fea0003c00000 */
.L_x_3:
[----:B------:R0:W1:Y:S01]  /*02c0*/  LDC.64 R2, c[0x4][R16] ;  /* 0x0100000010027b82 */ /* 0x0000620000000a00 */
[----:B------:R-:W2:Y:S01]  /*02d0*/  LDCU.64 UR4, c[0x4][0x8] ;  /* 0x01000100ff0477ac */ /* 0x000ea20008000a00 */
[----:B------:R-:W-:Y:S01]  /*02e0*/  CS2R R6, SRZ ;  /* 0x0000000000067805 */ /* 0x000fe2000001ff00 */
[----:B--2---:R-:W-:Y:S02]  /*02f0*/  IMAD.U32 R4, RZ, RZ, UR4 ;  /* 0x00000004ff047e24 */ /* 0x004fe4000f8e00ff */
[----:B0-----:R-:W-:-:S07]  /*0300*/  IMAD.U32 R5, RZ, RZ, UR5 ;  /* 0x00000005ff057e24 */ /* 0x001fce000f8e00ff */
[----:B------:R-:W-:-:S07]  /*0310*/  LEPC R20, `(.L_x_4) ;  /* 0x000000001014794e */ /* 0x000fce0000000000 */
[----:B-1----:R-:W-:Y:S05]  /*0320*/  CALL.ABS.NOINC R2 ;  /* 0x0000000002007343 */ /* 0x002fea0003c00000 */
.L_x_4:
[----:B------:R0:W1:Y:S01]  /*0330*/  LDC.64 R2, c[0x4][R16] ;  /* 0x0100000010027b82 */ /* 0x0000620000000a00 */
[----:B------:R-:W2:Y:S01]  /*0340*/  LDCU.64 UR4, c[0x4][0x20] ;  /* 0x01000400ff0477ac */ /* 0x000ea20008000a00 */
[----:B------:R-:W-:Y:S01]  /*0350*/  CS2R R6, SRZ ;  /* 0x0000000000067805 */ /* 0x000fe2000001ff00 */
[----:B--2---:R-:W-:Y:S02]  /*0360*/  IMAD.U32 R4, RZ, RZ, UR4 ;  /* 0x00000004ff047e24 */ /* 0x004fe4000f8e00ff */
[----:B0-----:R-:W-:-:S07]  /*0370*/  IMAD.U32 R5, RZ, RZ, UR5 ;  /* 0x00000005ff057e24 */ /* 0x001fce000f8e00ff */
[----:B------:R-:W-:-:S07]  /*0380*/  LEPC R20, `(.L_x_5) ;  /* 0x000000001014794e */ /* 0x000fce0000000000 */
[----:B-1----:R-:W-:Y:S05]  /*0390*/  CALL.ABS.NOINC R2 ;  /* 0x0000000002007343 */ /* 0x002fea0003c00000 */
.L_x_5:
[----:B------:R0:W1:Y:S01]  /*03a0*/  LDC.64 R2, c[0x4][R16] ;  /* 0x0100000010027b82 */ /* 0x0000620000000a00 */
[----:B------:R-:W2:Y:S01]  /*03b0*/  LDCU.64 UR4, c[0x4][0x8] ;  /* 0x01000100ff0477ac */ /* 0x000ea20008000a00 */
[----:B------:R-:W-:Y:S01]  /*03c0*/  CS2R R6, SRZ ;  /* 0x0000000000067805 */ /* 0x000fe2000001ff00 */
[----:B--2---:R-:W-:Y:S02]  /*03d0*/  IMAD.U32 R4, RZ, RZ, UR4 ;  /* 0x00000004ff047e24 */ /* 0x004fe4000f8e00ff */
[----:B0-----:R-:W-:-:S07]  /*03e0*/  IMAD.U32 R5, RZ, RZ, UR5 ;  /* 0x00000005ff057e24 */ /* 0x001fce000f8e00ff */
[----:B------:R-:W-:-:S07]  /*03f0*/  LEPC R20, `(.L_x_6) ;  /* 0x000000001014794e */ /* 0x000fce0000000000 */
[----:B-1----:R-:W-:Y:S05]  /*0400*/  CALL.ABS.NOINC R2 ;  /* 0x0000000002007343 */ /* 0x002fea0003c00000 */
.L_x_6:
[----:B------:R0:W1:Y:S01]  /*0410*/  LDC.64 R2, c[0x4][R16] ;  /* 0x0100000010027b82 */ /* 0x0000620000000a00 */
[----:B------:R-:W2:Y:S01]  /*0420*/  LDCU.64 UR4, c[0x4][0x20] ;  /* 0x01000400ff0477ac */ /* 0x000ea20008000a00 */
[----:B------:R-:W-:Y:S01]  /*0430*/  CS2R R6, SRZ ;  /* 0x0000000000067805 */ /* 0x000fe2000001ff00 */
[----:B--2---:R-:W-:Y:S02]  /*0440*/  IMAD.U32 R4, RZ, RZ, UR4 ;  /* 0x00000004ff047e24 */ /* 0x004fe4000f8e00ff */
[----:B0-----:R-:W-:-:S07]  /*0450*/  IMAD.U32 R5, RZ, RZ, UR5 ;  /* 0x00000005ff057e24 */ /* 0x001fce000f8e00ff */
[----:B------:R-:W-:-:S07]  /*0460*/  LEPC R20, `(.L_x_7) ;  /* 0x000000001014794e */ /* 0x000fce0000000000 */
[----:B-1----:R-:W-:Y:S05]  /*0470*/  CALL.ABS.NOINC R2 ;  /* 0x0000000002007343 */ /* 0x002fea0003c00000 */
.L_x_7:
[----:B------:R0:W1:Y:S01]  /*0480*/  LDC.64 R2, c[0x4][R16] ;  /* 0x0100000010027b82 */ /* 0x0000620000000a00 */
[----:B------:R-:W2:Y:S01]  /*0490*/  LDCU.64 UR4, c[0x4][0x8] ;  /* 0x01000100ff0477ac */ /* 0x000ea20008000a00 */
[----:B------:R-:W-:Y:S01]  /*04a0*/  CS2R R6, SRZ ;  /* 0x0000000000067805 */ /* 0x000fe2000001ff00 */
[----:B--2---:R-:W-:Y:S02]  /*04b0*/  IMAD.U32 R4, RZ, RZ, UR4 ;  /* 0x00000004ff047e24 */ /* 0x004fe4000f8e00ff */
[----:B0-----:R-:W-:-:S07]  /*04c0*/  IMAD.U32 R5, RZ, RZ, UR5 ;  /* 0x00000005ff057e24 */ /* 0x001fce000f8e00ff */
[----:B------:R-:W-:-:S07]  /*04d0*/  LEPC R20, `(.L_x_8) ;  /* 0x000000001014794e */ /* 0x000fce0000000000 */
[----:B-1----:R-:W-:Y:S05]  /*04e0*/  CALL.ABS.NOINC R2 ;  /* 0x0000000002007343 */ /* 0x002fea0003c00000 */
.L_x_8:
[----:B------:R0:W1:Y:S01]  /*04f0*/  LDC.64 R2, c[0x4][R16] ;  /* 0x0100000010027b82 */ /* 0x0000620000000a00 */
[----:B------:R-:W2:Y:S01]  /*0500*/  LDCU.64 UR4, c[0x4][0x20] ;  /* 0x01000400ff0477ac */ /* 0x000ea20008000a00 */
[----:B------:R-:W-:Y:S01]  /*0510*/  CS2R R6, SRZ ;  /* 0x0000000000067805 */ /* 0x000fe2000001ff00 */
[----:B--2---:R-:W-:Y:S01]  /*0520*/  IMAD.U32 R4, RZ, RZ, UR4 ;  /* 0x00000004ff047e24 */ /* 0x004fe2000f8e00ff */
[----:B0-----:R-:W-:-:S07]  /*0530*/  MOV R5, UR5 ;  /* 0x0000000500057c02 */ /* 0x001fce0008000f00 */
[----:B------:R-:W-:-:S07]  /*0540*/  LEPC R20, `(.L_x_9) ;  /* 0x000000001014794e */ /* 0x000fce0000000000 */
[----:B-1----:R-:W-:Y:S05]  /*0550*/  CALL.ABS.NOINC R2 ;  /* 0x0000000002007343 */ /* 0x002fea0003c00000 */
.L_x_9:
[----:B------:R-:W-:-:S13]  /*0560*/  ISETP.NE.AND P6, PT, R23, RZ, PT ;  /* 0x000000ff1700720c */ /* 0x000fda0003fc5270 */
[----:B------:R-:W-:Y:S05]  /*0570*/  @P6 BRA `(.L_x_10) ;  /* 0xfffffffc00086947 */ /* 0x000fea000383ffff */
[----:B------:R-:W-:Y:S05]  /*0580*/  BSYNC.RECONVERGENT B6 ;  /* 0x0000000000067941 */ /* 0x000fea0003800200 */
.L_x_1:
[----:B------:R-:W-:-:S13]  /*0590*/  ISETP.NE.AND P0, PT, R19, RZ, PT ;  /* 0x000000ff1300720c */ /* 0x000fda0003f05270 */
[----:B------:R-:W-:Y:S05]  /*05a0*/  @!P0 BRA `(.L_x_11) ;  /* 0x0000000000cc8947 */ /* 0x000fea0003800000 */
[----:B------:R-:W-:Y:S01]  /*05b0*/  MOV R2, 0x0 ;  /* 0x0000000000027802 */ /* 0x000fe20000000f00 */
[----:B------:R-:W0:Y:S01]  /*05c0*/  LDCU.64 UR4, c[0x4][0x8] ;  /* 0x01000100ff0477ac */ /* 0x000e220008000a00 */
[----:B------:R-:W-:Y:S02]  /*05d0*/  ISETP.NE.AND P0, PT, R19, 0x1, PT ;  /* 0x000000011300780c */ /* 0x000fe40003f05270 */
[----:B------:R-:W-:Y:S01]  /*05e0*/  CS2R R6, SRZ ;  /* 0x0000000000067805 */ /* 0x000fe2000001ff00 */
[----:B------:R1:W2:Y:S01]  /*05f0*/  LDC.64 R8, c[0x4][R2] ;  /* 0x0100000002087b82 */ /* 0x0002a20000000a00 */
[----:B------:R-:W-:Y:S01]  /*0600*/  P2R R0, PR, RZ, 0x1 ;  /* 0x00000001ff007803 */ /* 0x000fe20000000000 */
[----:B0-----:R-:W-:Y:S02]  /*0610*/  IMAD.U32 R4, RZ, RZ, UR4 ;  /* 0x00000004ff047e24 */ /* 0x001fe4000f8e00ff */
[----:B-1----:R-:W-:-:S07]  /*0620*/  IMAD.U32 R5, RZ, RZ, UR5 ;  /* 0x00000005ff057e24 */ /* 0x002fce000f8e00ff */
[----:B------:R-:W-:-:S07]  /*0630*/  LEPC R20, `(.L_x_12) ;  /* 0x000000001014794e */ /* 0x000fce0000000000 */
[----:B--2---:R-:W-:Y:S05]  /*0640*/  CALL.ABS.NOINC R8 ;  /* 0x0000000008007343 */ /* 0x004fea0003c00000 */
.L_x_12:
[----:B------:R0:W1:Y:S01]  /*0650*/  LDC.64 R8, c[0x4][R2] ;  /* 0x0100000002087b82 */ /* 0x0000620000000a00 */
[----:B------:R-:W2:Y:S01]  /*0660*/  LDCU.64 UR4, c[0x4][0x20] ;  /* 0x01000400ff0477ac */ /* 0x000ea20008000a00 */
[----:B------:R-:W-:Y:S01]  /*0670*/  CS2R R6, SRZ ;  /* 0x0000000000067805 */ /* 0x000fe2000001ff00 */
[----:B--2---:R-:W-:Y:S02]  /*0680*/  IMAD.U32 R4, RZ, RZ, UR4 ;  /* 0x00000004ff047e24 */ /* 0x004fe4000f8e00ff */
[----:B0-----:R-:W-:-:S07]  /*0690*/  IMAD.U32 R5, RZ, RZ, UR5 ;  /* 0x00000005ff057e24 */ /* 0x001fce000f8e00ff */
[----:B------:R-:W-:-:S07]  /*06a0*/  LEPC R20, `(.L_x_13) ;  /* 0x000000001014794e */ /* 0x000fce0000000000 */
[----:B-1----:R-:W-:Y:S05]  /*06b0*/  CALL.ABS.NOINC R8 ;  /* 0x0000000008007343 */ /* 0x002fea0003c00000 */
.L_x_13:
[----:B------:R-:W-:-:S13]  /*06c0*/  ISETP.NE.AND P6, PT, R19, 0x1, PT ;  /* 0x000000011300780c */ /* 0x000fda0003fc5270 */
[----:B------:R-:W-:Y:S05]  /*06d0*/  @!P6 BRA `(.L_x_11) ;  /* 0x000000000080e947 */ /* 0x000fea0003800000 */
[----:B------:R0:W1:Y:S01]  /*06e0*/  LDC.64 R8, c[0x4][R2] ;  /* 0x0100000002087b82 */ /* 0x0000620000000a00 */
[----:B------:R-:W2:Y:S01]  /*06f0*/  LDCU.64 UR4, c[0x4][0x8] ;  /* 0x01000100ff0477ac */ /* 0x000ea20008000a00 */
[----:B------:R-:W-:Y:S02]  /*0700*/  ISETP.NE.AND P0, PT, R19, 0x2, PT ;  /* 0x000000021300780c */ /* 0x000fe40003f05270 */
[----:B------:R-:W-:Y:S02]  /*0710*/  CS2R R6, SRZ ;  /* 0x0000000000067805 */ /* 0x000fe4000001ff00 */
[----:B------:R-:W-:Y:S01]  /*0720*/  P2R R0, PR, RZ, 0x1 ;  /* 0x00000001ff007803 */ /* 0x000fe20000000000 */
[----:B--2---:R-:W-:Y:S02]  /*0730*/  IMAD.U32 R4, RZ, RZ, UR4 ;  /* 0x00000004ff047e24 */ /* 0x004fe4000f8e00ff */
[----:B0-----:R-:W-:-:S07]  /*0740*/  IMAD.U32 R5, RZ, RZ, UR5 ;  /* 0x00000005ff057e24 */ /* 0x001fce000f8e00ff */
[----:B------:R-:W-:-:S07]  /*0750*/  LEPC R20, `(.L_x_14) ;  /* 0x000000001014794e */ /* 0x000fce0000000000 */
[----:B-1----:R-:W-:Y:S05]  /*0760*/  CALL.ABS.NOINC R8 ;  /* 0x0000000008007343 */ /* 0x002fea0003c00000 */
.L_x_14:
[----:B------:R0:W1:Y:S01]  /*0770*/  LDC.64 R8, c[0x4][R2] ;  /* 0x0100000002087b82 */ /* 0x0000620000000a00 */
[----:B------:R-:W2:Y:S01]  /*0780*/  LDCU.64 UR4, c[0x4][0x20] ;  /* 0x01000400ff0477ac */ /* 0x000ea20008000a00 */
[----:B------:R-:W-:Y:S01]  /*0790*/  CS2R R6, SRZ ;  /* 0x0000000000067805 */ /* 0x000fe2000001ff00 */
[----:B--2---:R-:W-:Y:S02]  /*07a0*/  IMAD.U32 R4, RZ, RZ, UR4 ;  /* 0x00000004ff047e24 */ /* 0x004fe4000f8e00ff */
[----:B0-----:R-:W-:-:S07]  /*07b0*/  IMAD.U32 R5, RZ, RZ, UR5 ;  /* 0x00000005ff057e24 */ /* 0x001fce000f8e00ff */
[----:B------:R-:W-:-:S07]  /*07c0*/  LEPC R20, `(.L_x_15) ;  /* 0x000000001014794e */ /* 0x000fce0000000000 */
[----:B-1----:R-:W-:Y:S05]  /*07d0*/  CALL.ABS.NOINC R8 ;  /* 0x0000000008007343 */ /* 0x002fea0003c00000 */
.L_x_15:
[----:B------:R-:W-:-:S13]  /*07e0*/  ISETP.NE.AND P6, PT, R19, 0x2, PT ;  /* 0x000000021300780c */ /* 0x000fda0003fc5270 */
[----:B------:R-:W-:Y:S05]  /*07f0*/  @!P6 BRA `(.L_x_11) ;  /* 0x000000000038e947 */ /* 0x000fea0003800000 */
[----:B------:R0:W1:Y:S01]  /*0800*/  LDC.64 R8, c[0x4][R2] ;  /* 0x0100000002087b82 */ /* 0x0000620000000a00 */
[----:B------:R-:W2:Y:S01]  /*0810*/  LDCU.64 UR4, c[0x4][0x8] ;  /* 0x01000100ff0477ac */ /* 0x000ea20008000a00 */
[----:B------:R-:W-:Y:S01]  /*0820*/  CS2R R6, SRZ ;  /* 0x0000000000067805 */ /* 0x000fe2000001ff00 */
[----:B--2---:R-:W-:Y:S02]  /*0830*/  IMAD.U32 R4, RZ, RZ, UR4 ;  /* 0x00000004ff047e24 */ /* 0x004fe4000f8e00ff */
[----:B0-----:R-:W-:-:S07]  /*0840*/  IMAD.U32 R5, RZ, RZ, UR5 ;  /* 0x00000005ff057e24 */ /* 0x001fce000f8e00ff */
[----:B------:R-:W-:-:S07]  /*0850*/  LEPC R20, `(.L_x_16) ;  /* 0x000000001014794e */ /* 0x000fce0000000000 */
[----:B-1----:R-:W-:Y:S05]  /*0860*/  CALL.ABS.NOINC R8 ;  /* 0x0000000008007343 */ /* 0x002fea0003c00000 */
.L_x_16:
[----:B------:R-:W0:Y:S01]  /*0870*/  LDC.64 R2, c[0x4][R2] ;  /* 0x0100000002027b82 */ /* 0x000e220000000a00 */
[----:B------:R-:W1:Y:S01]  /*0880*/  LDCU.64 UR4, c[0x4][0x20] ;  /* 0x01000400ff0477ac */ /* 0x000e620008000a00 */
[----:B------:R-:W-:Y:S01]  /*0890*/  CS2R R6, SRZ ;  /* 0x0000000000067805 */ /* 0x000fe2000001ff00 */
[----:B-1----:R-:W-:Y:S02]  /*08a0*/  IMAD.U32 R4, RZ, RZ, UR4 ;  /* 0x00000004ff047e24 */ /* 0x002fe4000f8e00ff */
[----:B------:R-:W-:-:S07]  /*08b0*/  IMAD.U32 R5, RZ, RZ, UR5 ;  /* 0x00000005ff057e24 */ /* 0x000fce000f8e00ff */
[----:B------:R-:W-:-:S07]  /*08c0*/  LEPC R20, `(.L_x_11) ;  /* 0x000000001014794e */ /* 0x000fce0000000000 */
[----:B0-----:R-:W-:Y:S05]  /*08d0*/  CALL.ABS.NOINC R2 ;  /* 0x0000000002007343 */ /* 0x001fea0003c00000 */
.L_x_11:
[----:B------:R-:W-:-:S13]  /*08e0*/  ISETP.NE.AND P6, PT, R24, RZ, PT ;  /* 0x000000ff1800720c */ /* 0x000fda0003fc5270 */
[----:B------:R-:W-:Y:S05]  /*08f0*/  @P6 BRA `(.L_x_17) ;  /* 0xfffffff800086947 */ /* 0x000fea000383ffff */
[----:B------:R-:W-:Y:S05]  /*0900*/  EXIT ;  /* 0x000000000000794d */ /* 0x000fea0003800000 */
.L_x_0:
[----:B------:R-:W-:Y:S01]  /*0910*/  IMAD.MOV.U32 R26, RZ, RZ, RZ ;  /* 0x000000ffff1a7224 */ /* 0x000fe200078e00ff */
[----:B------:R-:W0:Y:S06]  /*0920*/  LDCU.64 UR36, c[0x0][0x358] ;  /* 0x00006b00ff2477ac */ /* 0x000e2c0008000a00 */
.L_x_72:
[----:B------:R-:W-:Y:S01]  /*0930*/  BSSY.RECONVERGENT B8, `(.L_x_18) ;  /* 0x00001d2000087945 */ /* 0x000fe20003800200 */
[----:B------:R-:W-:-:S07]  /*0940*/  IMAD.MOV.U32 R25, RZ, RZ, RZ ;  /* 0x000000ffff197224 */ /* 0x000fce00078e00ff */
.L_x_71:
[----:B------:R-:W1:Y:S01]  /*0950*/  LDC R16, c[0x0][0x390] ;  /* 0x0000e400ff107b82 */ /* 0x000e620000000800 */
[----:B------:R-:W2:Y:S01]  /*0960*/  LDCU.64 UR4, c[0x4][0x8] ;  /* 0x01000100ff0477ac */ /* 0x000ea20008000a00 */
[----:B------:R-:W-:Y:S02]  /*0970*/  MOV R0, 0x0 ;  /* 0x0000000000007802 */ /* 0x000fe40000000f00 */
[----:B------:R-:W-:-:S04]  /*0980*/  CS2R R6, SRZ ;  /* 0x0000000000067805 */ /* 0x000fc8000001ff00 */
[----:B------:R3:W4:Y:S01]  /*0990*/  LDC.64 R2, c[0x4][R0] ;  /* 0x0100000000027b82 */ /* 0x0007220000000a00 */
[----:B--2---:R-:W-:Y:S02]  /*09a0*/  IMAD.U32 R4, RZ, RZ, UR4 ;  /* 0x00000004ff047e24 */ /* 0x004fe4000f8e00ff */
[----:B------:R-:W-:Y:S01]  /*09b0*/  IMAD.U32 R5, RZ, RZ, UR5 ;  /* 0x00000005ff057e24 */ /* 0x000fe2000f8e00ff */
[----:B-1----:R-:W-:-:S04]  /*09c0*/  ISETP.GE.U32.AND P0, PT, R16, 0x8, PT ;  /* 0x000000081000780c */ /* 0x002fc80003f06070 */
[----:B---3--:R-:W-:-:S09]  /*09d0*/  P2R R0, PR, RZ, 0x1 ;  /* 0x00000001ff007803 */ /* 0x008fd20000000000 */
[----:B------:R-:W-:-:S07]  /*09e0*/  LEPC R20, `(.L_x_19) ;  /* 0x000000001014794e */ /* 0x000fce0000000000 */
[----:B0---4-:R-:W-:Y:S05]  /*09f0*/  CALL.ABS.NOINC R2 ;  /* 0x0000000002007343 */ /* 0x011fea0003c00000 */
.L_x_19:
[----:B------:R-:W-:Y:S01]  /*0a00*/  ISETP.GE.U32.AND P6, PT, R16, 0x8, PT ;  /* 0x000000081000780c */ /* 0x000fe20003fc6070 */
[----:B------:R-:W-:-:S12]  /*0a10*/  IMAD.MOV.U32 R23, RZ, RZ, RZ ;  /* 0x000000ffff177224 */ /* 0x000fd800078e00ff */
[----:B------:R-:W-:Y:S05]  /*0a20*/  @!P6 BRA `(.L_x_20) ;  /* 0x0000000c0084e947 */ /* 0x000fea0003800000 */
[----:B------:R-:W0:Y:S01]  /*0a30*/  LDCU UR4, c[0x0][0x390] ;  /* 0x00007200ff0477ac */ /* 0x000e220008000800 */
[----:B------:R-:W-:Y:S01]  /*0a40*/  BSSY.RECONVERGENT B7, `(.L_x_21) ;  /* 0x00000dc000077945 */ /* 0x000fe20003800200 */
[----:B------:R-:W1:Y:S01]  /*0a50*/  LDCU UR6, c[0x0][0x38c] ;  /* 0x00007180ff0677ac */ /* 0x000e620008000800 */
[----:B0-----:R-:W-:Y:S02]  /*0a60*/  ULOP3.LUT UR5, UR4, 0x7ffffff8, URZ, 0xc0, !UPT ;  /* 0x7ffffff804057892 */ /* 0x001fe4000f8ec0ff */
[----:B------:R-:W-:Y:S02]  /*0a70*/  UIADD3 UR7, UPT, UPT, -UR4, 0x4, URZ ;  /* 0x0000000404077890 */ /* 0x000fe4000fffe1ff */
[----:B-1----:R-:W-:Y:S02]  /*0a80*/  UIMAD UR6, UR6, UR4, URZ ;  /* 0x00000004060672a4 */ /* 0x002fe4000f8e02ff */
[----:B------:R-:W-:Y:S02]  /*0a90*/  UIADD3 UR4, UPT, UPT, UR4, -0x4, URZ ;  /* 0xfffffffc04047890 */ /* 0x000fe4000fffe0ff */
[----:B------:R-:W-:Y:S01]  /*0aa0*/  UIADD3 UR5, UPT, UPT, -UR5, URZ, URZ ;  /* 0x000000ff05057290 */ /* 0x000fe2000fffe1ff */
[----:B------:R-:W-:Y:S01]  /*0ab0*/  MOV R22, UR7 ;  /* 0x0000000700167c02 */ /* 0x000fe20008000f00 */
[----:B------:R-:W-:-:S02]  /*0ac0*/  IMAD R24, R26, UR6, R25 ;  /* 0x000000061a187c24 */ /* 0x000fc4000f8e0219 */
[----:B------:R-:W-:Y:S02]  /*0ad0*/  IMAD.U32 R23, RZ, RZ, UR4 ;  /* 0x00000004ff177e24 */ /* 0x000fe4000f8e00ff */
[----:B------:R-:W-:-:S07]  /*0ae0*/  IMAD.U32 R2, RZ, RZ, UR5 ;  /* 0x00000005ff027e24 */ /* 0x000fce000f8e00ff */
.L_x_46:
[----:B------:R-:W0:Y:S01]  /*0af0*/  LDC.64 R16, c[0x0][0x380] ;  /* 0x0000e000ff107b82 */ /* 0x000e220000000a00 */
[----:B------:R-:W-:Y:S01]  /*0b00*/  MOV R8, 0x0 ;  /* 0x0000000000087802 */ /* 0x000fe20000000f00 */
[----:B------:R-:W1:Y:S01]  /*0b10*/  LDCU.64 UR4, c[0x4][0x10] ;  /* 0x01000200ff0477ac */ /* 0x000e620008000a00 */
[----:B0-----:R-:W-:-:S05]  /*0b20*/  IMAD.WIDE R16, R24, 0x8, R16 ;  /* 0x0000000818107825 */ /* 0x001fca00078e0210 */
[----:B------:R-:W2:Y:S01]  /*0b30*/  LDG.E.64 R10, desc[UR36][R16.64] ;  /* 0x00000024100a7981 */ /* 0x000ea2000c1e1b00 */
[----:B------:R-:W0:Y:S01]  /*0b40*/  LDC.64 R8, c[0x4][R8] ;  /* 0x0100000008087b82 */ /* 0x000e220000000a00 */
[----:B------:R-:W-:Y:S02]  /*0b50*/  VIADD R2, R2, 0x8 ;  /* 0x0000000802027836 */ /* 0x000fe40000000000 */
[----:B-1----:R-:W-:Y:S02]  /*0b60*/  IMAD.U32 R4, RZ, RZ, UR4 ;  /* 0x00000004ff047e24 */ /* 0x002fe4000f8e00ff */
[----:B------:R-:W-:Y:S01]  /*0b70*/  IMAD.U32 R5, RZ, RZ, UR5 ;  /* 0x00000005ff057e24 */ /* 0x000fe2000f8e00ff */
[----:B------:R-:W-:Y:S01]  /*0b80*/  ISETP.NE.AND P0, PT, R2, RZ, PT ;  /* 0x000000ff0200720c */ /* 0x000fe20003f05270 */
[----:B------:R-:W-:Y:S02]  /*0b90*/  IMAD.MOV.U32 R6, RZ, RZ, R19 ;  /* 0x000000ffff067224 */ /* 0x000fe400078e0013 */
[----:B------:R-:W-:Y:S01]  /*0ba0*/  IMAD.MOV.U32 R7, RZ, RZ, R18 ;  /* 0x000000ffff077224 */ /* 0x000fe200078e0012 */
[----:B------:R-:W-:Y:S01]  /*0bb0*/  P2R R27, PR, RZ, 0x1 ;  /* 0x00000001ff1b7803 */ /* 0x000fe20000000000 */
[----:B0-2---:R1:W-:Y:S08]  /*0bc0*/  STL.64 [R1], R10 ;  /* 0x0000000a01007387 */ /* 0x0053f00000100a00 */
[----:B------:R-:W-:-:S07]  /*0bd0*/  LEPC R20, `(.L_x_22) ;  /* 0x000000001014794e */ /* 0x000fce0000000000 */
[----:B-1----:R-:W-:Y:S05]  /*0be0*/  CALL.ABS.NOINC R8 ;  /* 0x0000000008007343 */ /* 0x002fea0003c00000 */
.L_x_22:
[----:B------:R-:W-:Y:S01]  /*0bf0*/  ISETP.NE.AND P0, PT, R22, 0x3, PT ;  /* 0x000000031600780c */ /* 0x000fe20003f05270 */
[----:B------:R-:W-:-:S12]  /*0c00*/  BSSY.RECONVERGENT B6, `(.L_x_23) ;  /* 0x000000a000067945 */ /* 0x000fd80003800200 */
[----:B------:R-:W-:Y:S05]  /*0c10*/  @!P0 BRA `(.L_x_24) ;  /* 0x0000000000208947 */ /* 0x000fea0003800000 */
[----:B------:R-:W-:Y:S01]  /*0c20*/  MOV R8, 0x0 ;  /* 0x0000000000087802 */ /* 0x000fe20000000f00 */
[----:B------:R-:W0:Y:S01]  /*0c30*/  LDCU.64 UR4, c[0x4][0x18] ;  /* 0x01000300ff0477ac */ /* 0x000e220008000a00 */
[----:B------:R-:W-:-:S04]  /*0c40*/  CS2R R6, SRZ ;  /* 0x0000000000067805 */ /* 0x000fc8000001ff00 */
[----:B------:R-:W1:Y:S01]  /*0c50*/  LDC.64 R8, c[0x4][R8] ;  /* 0x0100000008087b82 */ /* 0x000e620000000a00 */
[----:B0-----:R-:W-:Y:S02]  /*0c60*/  IMAD.U32 R4, RZ, RZ, UR4 ;  /* 0x00000004ff047e24 */ /* 0x001fe4000f8e00ff */
[----:B------:R-:W-:-:S07]  /*0c70*/  IMAD.U32 R5, RZ, RZ, UR5 ;  /* 0x00000005ff057e24 */ /* 0x000fce000f8e00ff */
[----:B------:R-:W-:-:S07]  /*0c80*/  LEPC R20, `(.L_x_24) ;  /* 0x000000001014794e */ /* 0x000fce0000000000 */
[----:B-1----:R-:W-:Y:S05]  /*0c90*/  CALL.ABS.NOINC R8 ;  /* 0x0000000008007343 */ /* 0x002fea0003c00000 */
.L_x_24:
[----:B------:R-:W-:Y:S05]  /*0ca0*/  BSYNC.RECONVERGENT B6 ;  /* 0x0000000000067941 */ /* 0x000fea0003800200 */
.L_x_23:
[----:B------:R-:W0:Y:S01]  /*0cb0*/  LDC R3, c[0x0][0x38c] ;  /* 0x0000e300ff037b82 */ /* 0x000e220000000800 */
[----:B------:R-:W-:Y:S01]  /*0cc0*/  MOV R8, 0x0 ;  /* 0x0000000000087802 */ /* 0x000fe20000000f00 */
[----:B------:R-:W1:Y:S01]  /*0cd0*/  LDCU.64 UR4, c[0x4][0x10] ;  /* 0x01000200ff0477ac */ /* 0x000e620008000a00 */
[----:B0-----:R-:W-:-:S05]  /*0ce0*/  IMAD.WIDE.U32 R16, R3, 0x8, R16 ;  /* 0x0000000803107825 */ /* 0x001fca00078e0010 */
[----:B------:R-:W2:Y:S01]  /*0cf0*/  LDG.E.64 R10, desc[UR36][R16.64] ;  /* 0x00000024100a7981 */ /* 0x000ea2000c1e1b00 */
[----:B------:R-:W0:Y:S01]  /*0d00*/  LDC.64 R8, c[0x4][R8] ;  /* 0x0100000008087b82 */ /* 0x000e220000000a00 */
[----:B-1----:R-:W-:Y:S02]  /*0d10*/  IMAD.U32 R4, RZ, RZ, UR4 ;  /* 0x00000004ff047e24 */ /* 0x002fe4000f8e00ff */
[----:B------:R-:W-:Y:S02]  /*0d20*/  IMAD.U32 R5, RZ, RZ, UR5 ;  /* 0x00000005ff057e24 */ /* 0x000fe4000f8e00ff */
[----:B------:R-:W-:Y:S02]  /*0d30*/  IMAD.MOV.U32 R6, RZ, RZ, R19 ;  /* 0x000000ffff067224 */ /* 0x000fe400078e0013 */
[----:B------:R-:W-:Y:S01]  /*0d40*/  IMAD.MOV.U32 R7, RZ, RZ, R18 ;  /* 0x000000ffff077224 */ /* 0x000fe200078e0012 */
[----:B0-2---:R1:W-:Y:S06]  /*0d50*/  STL.64 [R1], R10 ;  /* 0x0000000a01007387 */ /* 0x0053ec0000100a00 */
[----:B------:R-:W-:-:S07]  /*0d60*/  LEPC R20, `(.L_x_25) ;  /* 0x000000001014794e */ /* 0x000fce0000000000 */
[----:B-1----:R-:W-:Y:S05]  /*0d70*/  CALL.ABS.NOINC R8 ;  /* 0x0000000008007343 */ /* 0x002fea0003c00000 */
.L_x_25:
        /* <DEDUP_REMOVED lines=11> */
.L_x_27:
[----:B------:R-:W-:Y:S05]  /*0e30*/  BSYNC.RECONVERGENT B6 ;  /* 0x0000000000067941 */ /* 0x000fea0003800200 */
.L_x_26:
        /* <DEDUP_REMOVED lines=13> */
.L_x_28:
[----:B------:R-:W-:Y:S01]  /*0f10*/  ISETP.NE.AND P0, PT, R22, 0x1, PT ;  /* 0x000000011600780c */ /* 0x000fe20003f05270 */
[----:B------:R-:W-:-:S12]  /*0f20*/  BSSY.RECONVERGENT B6, `(.L_x_29) ;  /* 0x000000a000067945 */ /* 0x000fd80003800200 */
[----:B------:R-:W-:Y:S05]  /*0f30*/  @!P0 BRA `(.L_x_30) ;  /* 0x0000000000208947 */ /* 0x000fea0003800000 */
[----:B------:R-:W-:Y:S01]  /*0f40*/  MOV R8, 0x0 ;  /* 0x0000000000087802 */ /* 0x000fe20000000f00 */
[----:B------:R-:W0:Y:S01]  /*0f50*/  LDCU.64 UR4, c[0x4][0x18] ;  /* 0x01000300ff0477ac */ /* 0x000e220008000a00 */
[----:B------:R-:W-:-:S04]  /*0f60*/  CS2R R6, SRZ ;  /* 0x0000000000067805 */ /* 0x000fc8000001ff00 */
[----:B------:R-:W1:Y:S01]  /*0f70*/  LDC.64 R8, c[0x4][R8] ;  /* 0x0100000008087b82 */ /* 0x000e620000000a00 */
[----:B0-----:R-:W-:Y:S01]  /*0f80*/  MOV R4, UR4 ;  /* 0x0000000400047c02 */ /* 0x001fe20008000f00 */
[----:B------:R-:W-:-:S07]  /*0f90*/  IMAD.U32 R5, RZ, RZ, UR5 ;  /* 0x00000005ff057e24 */ /* 0x000fce000f8e00ff */
[----:B------:R-:W-:-:S07]  /*0fa0*/  LEPC R20, `(.L_x_30) ;  /* 0x000000001014794e */ /* 0x000fce0000000000 */
[----:B-1----:R-:W-:Y:S05]  /*0fb0*/  CALL.ABS.NOINC R8 ;  /* 0x0000000008007343 */ /* 0x002fea0003c00000 */
.L_x_30:
[----:B------:R-:W-:Y:S05]  /*0fc0*/  BSYNC.RECONVERGENT B6 ;  /* 0x0000000000067941 */ /* 0x000fea0003800200 */
.L_x_29:
        /* <DEDUP_REMOVED lines=13> */
.L_x_31:
[----:B------:R-:W-:Y:S01]  /*10a0*/  ISETP.NE.AND P0, PT, R22, RZ, PT ;  /* 0x000000ff1600720c */ /* 0x000fe20003f05270 */
        /* <DEDUP_REMOVED lines=10> */
.L_x_33:
[----:B------:R-:W-:Y:S05]  /*1150*/  BSYNC.RECONVERGENT B6 ;  /* 0x0000000000067941 */ /* 0x000fea0003800200 */
.L_x_32:
        /* <DEDUP_REMOVED lines=13> */
.L_x_34:
[----:B------:R-:W-:Y:S01]  /*1230*/  ISETP.NE.AND P0, PT, R22, -0x1, PT ;  /* 0xffffffff1600780c */ /* 0x000fe20003f05270 */
        /* <DEDUP_REMOVED lines=10> */
.L_x_36:
[----:B------:R-:W-:Y:S05]  /*12e0*/  BSYNC.RECONVERGENT B6 ;  /* 0x0000000000067941 */ /* 0x000fea0003800200 */
.L_x_35:
        /* <DEDUP_REMOVED lines=13> */
.L_x_37:
[----:B------:R-:W-:Y:S01]  /*13c0*/  ISETP.NE.AND P0, PT, R22, -0x2, PT ;  /* 0xfffffffe1600780c */ /* 0x000fe20003f05270 */
        /* <DEDUP_REMOVED lines=10> */
.L_x_39:
[----:B------:R-:W-:Y:S05]  /*1470*/  BSYNC.RECONVERGENT B6 ;  /* 0x0000000000067941 */ /* 0x000fea0003800200 */
.L_x_38:
        /* <DEDUP_REMOVED lines=13> */
.L_x_40:
        /* <DEDUP_REMOVED lines=11> */
.L_x_42:
[----:B------:R-:W-:Y:S05]  /*1600*/  BSYNC.RECONVERGENT B6 ;  /* 0x0000000000067941 */ /* 0x000fea0003800200 */
.L_x_41:
[----:B------:R-:W0:Y:S01]  /*1610*/  LDC R3, c[0x0][0x38c] ;  /* 0x0000e300ff037b82 */ /* 0x000e220000000800 */
[----:B------:R-:W-:Y:S01]  /*1620*/  MOV R8, 0x0 ;  /* 0x0000000000087802 */ /* 0x000fe20000000f00 */
[----:B------:R-:W1:Y:S01]  /*1630*/  LDCU.64 UR4, c[0x4][0x10] ;  /* 0x01000200ff0477ac */ /* 0x000e620008000a00 */
[----:B0-----:R-:W-:-:S06]  /*1640*/  IMAD.WIDE.U32 R16, R3, 0x8, R16 ;  /* 0x0000000803107825 */ /* 0x001fcc00078e0010 */
        /* <DEDUP_REMOVED lines=9> */
.L_x_43:
        /* <DEDUP_REMOVED lines=11> */
.L_x_45:
[----:B------:R-:W-:Y:S05]  /*1790*/  BSYNC.RECONVERGENT B6 ;  /* 0x0000000000067941 */ /* 0x000fea0003800200 */
.L_x_44:
[----:B------:R-:W0:Y:S01]  /*17a0*/  LDC R3, c[0x0][0x38c] ;  /* 0x0000e300ff037b82 */ /* 0x000e220000000800 */
[----:B------:R-:W-:Y:S01]  /*17b0*/  ISETP.NE.AND P6, PT, R27, RZ, PT ;  /* 0x000000ff1b00720c */ /* 0x000fe20003fc5270 */
[----:B------:R-:W-:Y:S02]  /*17c0*/  VIADD R22, R22, 0x8 ;  /* 0x0000000816167836 */ /* 0x000fe40000000000 */
[----:B------:R-:W-:Y:S02]  /*17d0*/  VIADD R23, R23, 0xfffffff8 ;  /* 0xfffffff817177836 */ /* 0x000fe40000000000 */
[----:B0-----:R-:W-:-:S08]  /*17e0*/  IMAD R24, R3, 0x8, R24 ;  /* 0x0000000803187824 */ /* 0x001fd000078e0218 */
[----:B------:R-:W-:Y:S05]  /*17f0*/  @P6 BRA `(.L_x_46) ;  /* 0xfffffff000bc6947 */ /* 0x000fea000383ffff */
[----:B------:R-:W-:Y:S05]  /*1800*/  BSYNC.RECONVERGENT B7 ;  /* 0x0000000000077941 */ /* 0x000fea0003800200 */
.L_x_21:
[----:B------:R-:W0:Y:S02]  /*1810*/  LDCU UR4, c[0x0][0x390] ;  /* 0x00007200ff0477ac */ /* 0x000e240008000800 */
[----:B0-----:R-:W-:-:S06]  /*1820*/  ULOP3.LUT UR4, UR4, 0x7ffffff8, URZ, 0xc0, !UPT ;  /* 0x7ffffff804047892 */ /* 0x001fcc000f8ec0ff */
[----:B------:R-:W-:-:S07]  /*1830*/  IMAD.U32 R23, RZ, RZ, UR4 ;  /* 0x00000004ff177e24 */ /* 0x000fce000f8e00ff */
.L_x_20:
[----:B------:R-:W0:Y:S02]  /*1840*/  LDC R2, c[0x0][0x390] ;  /* 0x0000e400ff027b82 */ /* 0x000e240000000800 */
[----:B0-----:R-:W-:-:S04]  /*1850*/  LOP3.LUT R0, R2, 0x7, RZ, 0xc0, !PT ;  /* 0x0000000702007812 */ /* 0x001fc800078ec0ff */
[----:B------:R-:W-:-:S13]  /*1860*/  ISETP.NE.AND P0, PT, R0, RZ, PT ;  /* 0x000000ff0000720c */ /* 0x000fda0003f05270 */
[----:B------:R-:W-:Y:S05]  /*1870*/  @!P0 BRA `(.L_x_47) ;  /* 0x0000000c00448947 */ /* 0x000fea0003800000 */
[----:B------:R-:W-:-:S04]  /*1880*/  IADD3 R0, PT, PT, R0, -0x1, RZ ;  /* 0xffffffff00007810 */ /* 0x000fc80007ffe0ff */
[----:B------:R-:W-:-:S13]  /*1890*/  ISETP.GE.U32.AND P0, PT, R0, 0x3, PT ;  /* 0x000000030000780c */ /* 0x000fda0003f06070 */
[----:B------:R-:W-:Y:S05]  /*18a0*/  @!P0 BRA `(.L_x_48) ;  /* 0x0000000400bc8947 */ /* 0x000fea0003800000 */
[----:B------:R-:W0:Y:S01]  /*18b0*/  LDCU UR4, c[0x0][0x390] ;  /* 0x00007200ff0477ac */ /* 0x000e220008000800 */
[----:B------:R-:W1:Y:S01]  /*18c0*/  LDC.64 R16, c[0x0][0x380] ;  /* 0x0000e000ff107b82 */ /* 0x000e620000000a00 */
[----:B------:R-:W2:Y:S01]  /*18d0*/  LDCU UR5, c[0x0][0x38c] ;  /* 0x00007180ff0577ac */ /* 0x000ea20008000800 */
[----:B0-----:R-:W-:-:S04]  /*18e0*/  IMAD R0, R26, UR4, R23 ;  /* 0x000000041a007c24 */ /* 0x001fc8000f8e0217 */
[----:B--2---:R-:W-:Y:S01]  /*18f0*/  IMAD R3, R0, UR5, R25 ;  /* 0x0000000500037c24 */ /* 0x004fe2000f8e0219 */
[----:B------:R-:W-:Y:S01]  /*1900*/  MOV R8, 0x0 ;  /* 0x0000000000087802 */ /* 0x000fe20000000f00 */
[----:B------:R-:W0:Y:S02]  /*1910*/  LDCU.64 UR4, c[0x4][0x10] ;  /* 0x01000200ff0477ac */ /* 0x000e240008000a00 */
[----:B-1----:R-:W-:-:S05]  /*1920*/  IMAD.WIDE R16, R3, 0x8, R16 ;  /* 0x0000000803107825 */ /* 0x002fca00078e0210 */
[----:B------:R-:W2:Y:S01]  /*1930*/  LDG.E.64 R10, desc[UR36][R16.64] ;  /* 0x00000024100a7981 */ /* 0x000ea2000c1e1b00 */
[----:B------:R-:W1:Y:S01]  /*1940*/  LDC.64 R8, c[0x4][R8] ;  /* 0x0100000008087b82 */ /* 0x000e620000000a00 */
[----:B------:R-:W-:Y:S02]  /*1950*/  IMAD.MOV.U32 R6, RZ, RZ, R19 ;  /* 0x000000ffff067224 */ /* 0x000fe400078e0013 */
[----:B------:R-:W-:Y:S02]  /*1960*/  IMAD.MOV.U32 R7, RZ, RZ, R18 ;  /* 0x000000ffff077224 */ /* 0x000fe400078e0012 */
[----:B0-----:R-:W-:Y:S02]  /*1970*/  IMAD.U32 R4, RZ, RZ, UR4 ;  /* 0x00000004ff047e24 */ /* 0x001fe4000f8e00ff */
[----:B------:R-:W-:Y:S01]  /*1980*/  IMAD.U32 R5, RZ, RZ, UR5 ;  /* 0x00000005ff057e24 */ /* 0x000fe2000f8e00ff */
[----:B-12---:R0:W-:Y:S06]  /*1990*/  STL.64 [R1], R10 ;  /* 0x0000000a01007387 */ /* 0x0061ec0000100a00 */
[----:B------:R-:W-:-:S07]  /*19a0*/  LEPC R20, `(.L_x_49) ;  /* 0x000000001014794e */ /* 0x000fce0000000000 */
[----:B0-----:R-:W-:Y:S05]  /*19b0*/  CALL.ABS.NOINC R8 ;  /* 0x0000000008007343 */ /* 0x001fea0003c00000 */
.L_x_49:
[----:B------:R-:W-:Y:S01]  /*19c0*/  VIADD R0, R2, 0xffffffff ;  /* 0xffffffff02007836 */ /* 0x000fe20000000000 */
[----:B------:R-:W-:Y:S04]  /*19d0*/  BSSY.RECONVERGENT B6, `(.L_x_50) ;  /* 0x000000b000067945 */ /* 0x000fe80003800200 */
[----:B------:R-:W-:-:S13]  /*19e0*/  ISETP.NE.AND P0, PT, R23, R0, PT ;  /* 0x000000001700720c */ /* 0x000fda0003f05270 */
        /* <DEDUP_REMOVED lines=9> */
.L_x_51:
[----:B------:R-:W-:Y:S05]  /*1a80*/  BSYNC.RECONVERGENT B6 ;  /* 0x0000000000067941 */ /* 0x000fea0003800200 */
.L_x_50:
        /* <DEDUP_REMOVED lines=13> */
.L_x_52:
[----:B------:R-:W0:Y:S01]  /*1b60*/  LDCU UR4, c[0x0][0x390] ;  /* 0x00007200ff0477ac */ /* 0x000e220008000800 */
[----:B------:R-:W-:Y:S01]  /*1b70*/  BSSY.RECONVERGENT B6, `(.L_x_53) ;  /* 0x000000c000067945 */ /* 0x000fe20003800200 */
[----:B0-----:R-:W-:-:S06]  /*1b80*/  UIADD3 UR4, UPT, UPT, UR4, -0x2, URZ ;  /* 0xfffffffe04047890 */ /* 0x001fcc000fffe0ff */
[----:B------:R-:W-:-:S13]  /*1b90*/  ISETP.NE.AND P0, PT, R23, UR4, PT ;  /* 0x0000000417007c0c */ /* 0x000fda000bf05270 */
        /* <DEDUP_REMOVED lines=9> */
.L_x_54:
[----:B------:R-:W-:Y:S05]  /*1c30*/  BSYNC.RECONVERGENT B6 ;  /* 0x0000000000067941 */ /* 0x000fea0003800200 */
.L_x_53:
        /* <DEDUP_REMOVED lines=13> */
.L_x_55:
        /* <DEDUP_REMOVED lines=13> */
.L_x_57:
[----:B------:R-:W-:Y:S05]  /*1de0*/  BSYNC.RECONVERGENT B6 ;  /* 0x0000000000067941 */ /* 0x000fea0003800200 */
.L_x_56:
        /* <DEDUP_REMOVED lines=13> */
.L_x_58:
        /* <DEDUP_REMOVED lines=12> */
.L_x_60:
[----:B------:R-:W-:Y:S05]  /*1f80*/  BSYNC.RECONVERGENT B6 ;  /* 0x0000000000067941 */ /* 0x000fea0003800200 */
.L_x_59:
[----:B------:R-:W-:-:S07]  /*1f90*/  VIADD R23, R23, 0x4 ;  /* 0x0000000417177836 */ /* 0x000fce0000000000 */
.L_x_48:
[----:B------:R-:W-:Y:S01]  /*1fa0*/  LOP3.LUT R0, R2, 0x3, RZ, 0xc0, !PT ;  /* 0x0000000302007812 */ /* 0x000fe200078ec0ff */
[----:B------:R-:W-:Y:S03]  /*1fb0*/  BSSY.RECONVERGENT B7, `(.L_x_47) ;  /* 0x000005d000077945 */ /* 0x000fe60003800200 */
[----:B------:R-:W-:-:S13]  /*1fc0*/  ISETP.NE.AND P0, PT, R0, RZ, PT ;  /* 0x000000ff0000720c */ /* 0x000fda0003f05270 */
[----:B------:R-:W-:Y:S05]  /*1fd0*/  @!P0 BRA `(.L_x_61) ;  /* 0x0000000400688947 */ /* 0x000fea0003800000 */
[----:B------:R-:W-:-:S13]  /*1fe0*/  ISETP.NE.AND P0, PT, R0, 0x1, PT ;  /* 0x000000010000780c */ /* 0x000fda0003f05270 */
        /* <DEDUP_REMOVED lines=18> */
.L_x_63:
        /* <DEDUP_REMOVED lines=12> */
.L_x_65:
[----:B------:R-:W-:Y:S05]  /*21d0*/  BSYNC.RECONVERGENT B6 ;  /* 0x0000000000067941 */ /* 0x000fea0003800200 */
.L_x_64:
[----:B------:R-:W0:Y:S01]  /*21e0*/  LDC R3, c[0x0][0x38c] ;  /* 0x0000e300ff037b82 */ /* 0x000e220000000800 */
[----:B------:R-:W-:Y:S01]  /*21f0*/  MOV R8, 0x0 ;  /* 0x0000000000087802 */ /* 0x000fe20000000f00 */
[----:B------:R-:W1:Y:S01]  /*2200*/  LDCU.64 UR4, c[0x4][0x10] ;  /* 0x01000200ff0477ac */ /* 0x000e620008000a00 */
[----:B0-----:R-:W-:-:S06]  /*2210*/  IMAD.WIDE.U32 R16, R3, 0x8, R16 ;  /* 0x0000000803107825 */ /* 0x001fcc00078e0010 */
[----:B------:R-:W2:Y:S01]  /*2220*/  LDG.E.64 R16, desc[UR36][R16.64] ;  /* 0x0000002410107981 */ /* 0x000ea2000c1e1b00 */
[----:B------:R-:W0:Y:S01]  /*2230*/  LDC.64 R8, c[0x4][R8] ;  /* 0x0100000008087b82 */ /* 0x000e220000000a00 */
[----:B-1----:R-:W-:Y:S01]  /*2240*/  IMAD.U32 R4, RZ, RZ, UR4 ;  /* 0x00000004ff047e24 */ /* 0x002fe2000f8e00ff */
[----:B------:R-:W-:Y:S01]  /*2250*/  MOV R5, UR5 ;  /* 0x0000000500057c02 */ /* 0x000fe20008000f00 */
[----:B------:R-:W-:Y:S02]  /*2260*/  IMAD.MOV.U32 R6, RZ, RZ, R19 ;  /* 0x000000ffff067224 */ /* 0x000fe400078e0013 */
[----:B------:R-:W-:Y:S01]  /*2270*/  IMAD.MOV.U32 R7, RZ, RZ, R18 ;  /* 0x000000ffff077224 */ /* 0x000fe200078e0012 */
[----:B0-2---:R1:W-:Y:S06]  /*2280*/  STL.64 [R1], R16 ;  /* 0x0000001001007387 */ /* 0x0053ec0000100a00 */
[----:B------:R-:W-:-:S07]  /*2290*/  LEPC R20, `(.L_x_66) ;  /* 0x000000001014794e */ /* 0x000fce0000000000 */
[----:B-1----:R-:W-:Y:S05]  /*22a0*/  CALL.ABS.NOINC R8 ;  /* 0x0000000008007343 */ /* 0x002fea0003c00000 */
.L_x_66:
        /* <DEDUP_REMOVED lines=13> */
.L_x_68:
[----:B------:R-:W-:Y:S05]  /*2380*/  BSYNC.RECONVERGENT B6 ;  /* 0x0000000000067941 */ /* 0x000fea0003800200 */
.L_x_67:
[----:B------:R-:W-:-:S07]  /*2390*/  VIADD R23, R23, 0x2 ;  /* 0x0000000217177836 */ /* 0x000fce0000000000 */
.L_x_62:
[----:B------:R-:W0:Y:S02]  /*23a0*/  LDCU UR4, c[0x0][0x390] ;  /* 0x00007200ff0477ac */ /* 0x000e240008000800 */
[----:B0-----:R-:W-:-:S09]  /*23b0*/  ULOP3.LUT UP0, URZ, UR4, 0x1, URZ, 0xc0, !UPT ;  /* 0x0000000104ff7892 */ /* 0x001fd2000f80c0ff */
[----:B------:R-:W-:Y:S05]  /*23c0*/  BRA.U !UP0, `(.L_x_61) ;  /* 0x00000001086c7547 */ /* 0x000fea000b800000 */
[----:B------:R-:W0:Y:S01]  /*23d0*/  LDC.64 R10, c[0x0][0x380] ;  /* 0x0000e000ff0a7b82 */ /* 0x000e220000000a00 */
[----:B------:R-:W1:Y:S01]  /*23e0*/  LDCU UR5, c[0x0][0x38c] ;  /* 0x00007180ff0577ac */ /* 0x000e620008000800 */
[----:B------:R-:W-:-:S04]  /*23f0*/  IMAD R0, R26, UR4, R23 ;  /* 0x000000041a007c24 */ /* 0x000fc8000f8e0217 */
[----:B-1----:R-:W-:Y:S01]  /*2400*/  IMAD R3, R0, UR5, R25 ;  /* 0x0000000500037c24 */ /* 0x002fe2000f8e0219 */
[----:B------:R-:W-:Y:S01]  /*2410*/  MOV R8, 0x0 ;  /* 0x0000000000087802 */ /* 0x000fe20000000f00 */
[----:B------:R-:W1:Y:S02]  /*2420*/  LDCU.64 UR4, c[0x4][0x10] ;  /* 0x01000200ff0477ac */ /* 0x000e640008000a00 */
[----:B0-----:R-:W-:-:S06]  /*2430*/  IMAD.WIDE R10, R3, 0x8, R10 ;  /* 0x00000008030a7825 */ /* 0x001fcc00078e020a */
[----:B------:R-:W2:Y:S01]  /*2440*/  LDG.E.64 R10, desc[UR36][R10.64] ;  /* 0x000000240a0a7981 */ /* 0x000ea2000c1e1b00 */
[----:B------:R-:W0:Y:S01]  /*2450*/  LDC.64 R8, c[0x4][R8] ;  /* 0x0100000008087b82 */ /* 0x000e220000000a00 */
[----:B------:R-:W-:Y:S02]  /*2460*/  IMAD.MOV.U32 R6, RZ, RZ, R19 ;  /* 0x000000ffff067224 */ /* 0x000fe400078e0013 */
[----:B------:R-:W-:Y:S02]  /*2470*/  IMAD.MOV.U32 R7, RZ, RZ, R18 ;  /* 0x000000ffff077224 */ /* 0x000fe400078e0012 */
[----:B-1----:R-:W-:Y:S02]  /*2480*/  IMAD.U32 R4, RZ, RZ, UR4 ;  /* 0x00000004ff047e24 */ /* 0x002fe4000f8e00ff */
[----:B------:R-:W-:Y:S01]  /*2490*/  IMAD.U32 R5, RZ, RZ, UR5 ;  /* 0x00000005ff057e24 */ /* 0x000fe2000f8e00ff */
[----:B0-2---:R1:W-:Y:S06]  /*24a0*/  STL.64 [R1], R10 ;  /* 0x0000000a01007387 */ /* 0x0053ec0000100a00 */
[----:B------:R-:W-:-:S07]  /*24b0*/  LEPC R20, `(.L_x_69) ;  /* 0x000000001014794e */ /* 0x000fce0000000000 */
[----:B-1----:R-:W-:Y:S05]  /*24c0*/  CALL.ABS.NOINC R8 ;  /* 0x0000000008007343 */ /* 0x002fea0003c00000 */
.L_x_69:
[----:B------:R-:W-:-:S05]  /*24d0*/  VIADD R2, R2, 0xffffffff ;  /* 0xffffffff02027836 */ /* 0x000fca0000000000 */
        /* <DEDUP_REMOVED lines=10> */
.L_x_61:
[----:B------:R-:W-:Y:S05]  /*2580*/  BSYNC.RECONVERGENT B7 ;  /* 0x0000000000077941 */ /* 0x000fea0003800200 */
.L_x_47:
[----:B------:R-:W-:Y:S01]  /*2590*/  MOV R0, 0x0 ;  /* 0x0000000000007802 */ /* 0x000fe20000000f00 */
[----:B------:R-:W0:Y:S01]  /*25a0*/  LDCU.64 UR4, c[0x4][0x20] ;  /* 0x01000400ff0477ac */ /* 0x000e220008000a00 */
[----:B------:R-:W-:Y:S02]  /*25b0*/  CS2R R6, SRZ ;  /* 0x0000000000067805 */ /* 0x000fe4000001ff00 */
[----:B------:R1:W2:Y:S01]  /*25c0*/  LDC.64 R2, c[0x4][R0] ;  /* 0x0100000000027b82 */ /* 0x0002a20000000a00 */
[----:B0-----:R-:W-:Y:S02]  /*25d0*/  IMAD.U32 R4, RZ, RZ, UR4 ;  /* 0x00000004ff047e24 */ /* 0x001fe4000f8e00ff */
[----:B-1----:R-:W-:-:S07]  /*25e0*/  IMAD.U32 R5, RZ, RZ, UR5 ;  /* 0x00000005ff057e24 */ /* 0x002fce000f8e00ff */
[----:B------:R-:W-:-:S07]  /*25f0*/  LEPC R20, `(.L_x_70) ;  /* 0x000000001014794e */ /* 0x000fce0000000000 */
[----:B--2---:R-:W-:Y:S05]  /*2600*/  CALL.ABS.NOINC R2 ;  /* 0x0000000002007343 */ /* 0x004fea0003c00000 */
.L_x_70:
[----:B------:R-:W0:Y:S01]  /*2610*/  LDCU UR4, c[0x0][0x38c] ;  /* 0x00007180ff0477ac */ /* 0x000e220008000800 */
[----:B------:R-:W-:-:S05]  /*2620*/  VIADD R25, R25, 0x1 ;  /* 0x0000000119197836 */ /* 0x000fca0000000000 */
[----:B0-----:R-:W-:-:S13]  /*2630*/  ISETP.NE.AND P0, PT, R25, UR4, PT ;  /* 0x0000000419007c0c */ /* 0x001fda000bf05270 */
[----:B------:R-:W-:Y:S05]  /*2640*/  @P0 BRA `(.L_x_71) ;  /* 0xffffffe000c00947 */ /* 0x000fea000383ffff */
[----:B------:R-:W-:Y:S05]  /*2650*/  BSYNC.RECONVERGENT B8 ;  /* 0x0000000000087941 */ /* 0x000fea0003800200 */
.L_x_18:
[----:B------:R-:W0:Y:S01]  /*2660*/  LDCU UR4, c[0x0][0x388] ;  /* 0x00007100ff0477ac */ /* 0x000e220008000800 */
[----:B------:R-:W-:-:S05]  /*2670*/  VIADD R26, R26, 0x1 ;  /* 0x000000011a1a7836 */ /* 0x000fca0000000000 */
[----:B0-----:R-:W-:-:S13]  /*2680*/  ISETP.NE.AND P0, PT, R26, UR4, PT ;  /* 0x000000041a007c0c */ /* 0x001fda000bf05270 */
[----:B------:R-:W-:Y:S05]  /*2690*/  @!P0 EXIT ;  /* 0x000000000000894d */ /* 0x000fea0003800000 */
[----:B------:R-:W-:Y:S05]  /*26a0*/  BRA `(.L_x_72) ;  /* 0xffffffe000a07947 */ /* 0x000fea000383ffff */
.L_x_73:
[----:B------:R-:W-:-:S00]  /*26b0*/  BRA `(.L_x_73) ;  /* 0xfffffffc00fc7947 */ /* 0x000fc0000383ffff */
[----:B------:R-:W-:-:S00]  /*26c0*/  NOP ;  /* 0x0000000000007918 */ /* 0x000fc00000000000 */
        /* <DEDUP_REMOVED lines=11> */
.L_x_148:


//--------------------- .text._ZN5DDSPC16gpu_print_bufferEPfiii --------------------------
	.section	.text._ZN5DDSPC16gpu_print_bufferEPfiii,"ax",@progbits
	.align	128
        .global         _ZN5DDSPC16gpu_print_bufferEPfiii
        .type           _ZN5DDSPC16gpu_print_bufferEPfiii,@function
        .size           _ZN5DDSPC16gpu_print_bufferEPfiii,(.L_x_149 - _ZN5DDSPC16gpu_print_bufferEPfiii)
        .other          _ZN5DDSPC16gpu_print_bufferEPfiii,@"STO_CUDA_ENTRY STV_DEFAULT"
_ZN5DDSPC16gpu_print_bufferEPfiii:
.text._ZN5DDSPC16gpu_print_bufferEPfiii:
        /* <DEDUP_REMOVED lines=18> */
.L_x_91:
        /* <DEDUP_REMOVED lines=8> */
.L_x_84:
        /* <DEDUP_REMOVED lines=11> */
.L_x_76:
[----:B------:R0:W1:Y:S01]  /*0250*/  LDC.64 R2, c[0x4][R16] ;  /* 0x0100000010027b82 */ /* 0x0000620000000a00 */
[----:B------:R-:W2:Y:S01]  /*0260*/  LDCU.64 UR4, c[0x4][0x20] ;  /* 0x01000400ff0477ac */ /* 0x000ea20008000a00 */
[----:B------:R-:W-:Y:S01]  /*0270*/  CS2R R6, SRZ ;  /* 0x0000000000067805 */ /* 0x000fe2000001ff00 */
[----:B--2---:R-:W-:Y:S02]  /*0280*/  IMAD.U32 R4, RZ, RZ, UR4 ;  /* 0x00000004ff047e24 */ /* 0x004fe4000f8e00ff */
[----:B0-----:R-:W-:-:S07]  /*0290*/  IMAD.U32 R5, RZ, RZ, UR5 ;  /* 0x00000005ff057e24 */ /* 0x001fce000f8e00ff */
[----:B------:R-:W-:-:S07]  /*02a0*/  LEPC R20, `(.L_x_77) ;  /* 0x000000001014794e */ /* 0x000fce0000000000 */
[----:B-1----:R-:W-:Y:S05]  /*02b0*/  CALL.ABS.NOINC R2 ;  /* 0x0000000002007343 */ /* 0x002fea0003c00000 */
.L_x_77:
[----:B------:R0:W1:Y:S01]  /*02c0*/  LDC.64 R2, c[0x4][R16] ;  /* 0x0100000010027b82 */ /* 0x0000620000000a00 */
[----:B------:R-:W2:Y:S01]  /*02d0*/  LDCU.64 UR4, c[0x4][0x8] ;  /* 0x01000100ff0477ac */ /* 0x000ea20008000a00 */
[----:B------:R-:W-:Y:S01]  /*02e0*/  CS2R R6, SRZ ;  /* 0x0000000000067805 */ /* 0x000fe2000001ff00 */
[----:B--2---:R-:W-:Y:S02]  /*02f0*/  IMAD.U32 R4, RZ, RZ, UR4 ;  /* 0x00000004ff047e24 */ /* 0x004fe4000f8e00ff */
[----:B0-----:R-:W-:-:S07]  /*0300*/  IMAD.U32 R5, RZ, RZ, UR5 ;  /* 0x00000005ff057e24 */ /* 0x001fce000f8e00ff */
[----:B------:R-:W-:-:S07]  /*0310*/  LEPC R20, `(.L_x_78) ;  /* 0x000000001014794e */ /* 0x000fce0000000000 */
[----:B-1----:R-:W-:Y:S05]  /*0320*/  CALL.ABS.NOINC R2 ;  /* 0x0000000002007343 */ /* 0x002fea0003c00000 */
.L_x_78:
[----:B------:R0:W1:Y:S01]  /*0330*/  LDC.64 R2, c[0x4][R16] ;  /* 0x0100000010027b82 */ /* 0x0000620000000a00 */
[----:B------:R-:W2:Y:S01]  /*0340*/  LDCU.64 UR4, c[0x4][0x20] ;  /* 0x01000400ff0477ac */ /* 0x000ea20008000a00 */
[----:B------:R-:W-:Y:S01]  /*0350*/  CS2R R6, SRZ ;  /* 0x0000000000067805 */ /* 0x000fe2000001ff00 */
[----:B--2---:R-:W-:Y:S02]  /*0360*/  IMAD.U32 R4, RZ, RZ, UR4 ;  /* 0x00000004ff047e24 */ /* 0x004fe4000f8e00ff */
[----:B0-----:R-:W-:-:S07]  /*0370*/  IMAD.U32 R5, RZ, RZ, UR5 ;  /* 0x00000005ff057e24 */ /* 0x001fce000f8e00ff */
[----:B------:R-:W-:-:S07]  /*0380*/  LEPC R20, `(.L_x_79) ;  /* 0x000000001014794e */ /* 0x000fce0000000000 */
[----:B-1----:R-:W-:Y:S05]  /*0390*/  CALL.ABS.NOINC R2 ;  /* 0x0000000002007343 */ /* 0x002fea0003c00000 */
.L_x_79:
[----:B------:R0:W1:Y:S01]  /*03a0*/  LDC.64 R2, c[0x4][R16] ;  /* 0x0100000010027b82 */ /* 0x0000620000000a00 */
[----:B------:R-:W2:Y:S01]  /*03b0*/  LDCU.64 UR4, c[0x4][0x8] ;  /* 0x01000100ff0477ac */ /* 0x000ea20008000a00 */
[----:B------:R-:W-:Y:S01]  /*03c0*/  CS2R R6, SRZ ;  /* 0x0000000000067805 */ /* 0x000fe2000001ff00 */
[----:B--2---:R-:W-:Y:S02]  /*03d0*/  IMAD.U32 R4, RZ, RZ, UR4 ;  /* 0x00000004ff047e24 */ /* 0x004fe4000f8e00ff */
[----:B0-----:R-:W-:-:S07]  /*03e0*/  IMAD.U32 R5, RZ, RZ, UR5 ;  /* 0x00000005ff057e24 */ /* 0x001fce000f8e00ff */
[----:B------:R-:W-:-:S07]  /*03f0*/  LEPC R20, `(.L_x_80) ;  /* 0x000000001014794e */ /* 0x000fce0000000000 */
[----:B-1----:R-:W-:Y:S05]  /*0400*/  CALL.ABS.NOINC R2 ;  /* 0x0000000002007343 */ /* 0x002fea0003c00000 */
.L_x_80:
[----:B------:R0:W1:Y:S01]  /*0410*/  LDC.64 R2, c[0x4][R16] ;  /* 0x0100000010027b82 */ /* 0x0000620000000a00 */
[----:B------:R-:W2:Y:S01]  /*0420*/  LDCU.64 UR4, c[0x4][0x20] ;  /* 0x01000400ff0477ac */ /* 0x000ea20008000a00 */
[----:B------:R-:W-:Y:S01]  /*0430*/  CS2R R6, SRZ ;  /* 0x0000000000067805 */ /* 0x000fe2000001ff00 */
[----:B--2---:R-:W-:Y:S02]  /*0440*/  IMAD.U32 R4, RZ, RZ, UR4 ;  /* 0x00000004ff047e24 */ /* 0x004fe4000f8e00ff */
[----:B0-----:R-:W-:-:S07]  /*0450*/  IMAD.U32 R5, RZ, RZ, UR5 ;  /* 0x00000005ff057e24 */ /* 0x001fce000f8e00ff */
[----:B------:R-:W-:-:S07]  /*0460*/  LEPC R20, `(.L_x_81) ;  /* 0x000000001014794e */ /* 0x000fce0000000000 */
[----:B-1----:R-:W-:Y:S05]  /*0470*/  CALL.ABS.NOINC R2 ;  /* 0x0000000002007343 */ /* 0x002fea0003c00000 */
.L_x_81:
[----:B------:R0:W1:Y:S01]  /*0480*/  LDC.64 R2, c[0x4][R16] ;  /* 0x0100000010027b82 */ /* 0x0000620000000a00 */
[----:B------:R-:W2:Y:S01]  /*0490*/  LDCU.64 UR4, c[0x4][0x8] ;  /* 0x01000100ff0477ac */ /* 0x000ea20008000a00 */
[----:B------:R-:W-:Y:S01]  /*04a0*/  CS2R R6, SRZ ;  /* 0x0000000000067805 */ /* 0x000fe2000001ff00 */
[----:B--2---:R-:W-:Y:S02]  /*04b0*/  IMAD.U32 R4, RZ, RZ, UR4 ;  /* 0x00000004ff047e24 */ /* 0x004fe4000f8e00ff */
[----:B0-----:R-:W-:-:S07]  /*04c0*/  IMAD.U32 R5, RZ, RZ, UR5 ;  /* 0x00000005ff057e24 */ /* 0x001fce000f8e00ff */
[----:B------:R-:W-:-:S07]  /*04d0*/  LEPC R20, `(.L_x_82) ;  /* 0x000000001014794e */ /* 0x000fce0000000000 */
[----:B-1----:R-:W-:Y:S05]  /*04e0*/  CALL.ABS.NOINC R2 ;  /* 0x0000000002007343 */ /* 0x002fea0003c00000 */
.L_x_82:
[----:B------:R0:W1:Y:S01]  /*04f0*/  LDC.64 R2, c[0x4][R16] ;  /* 0x0100000010027b82 */ /* 0x0000620000000a00 */
[----:B------:R-:W2:Y:S01]  /*0500*/  LDCU.64 UR4, c[0x4][0x20] ;  /* 0x01000400ff0477ac */ /* 0x000ea20008000a00 */
[----:B------:R-:W-:Y:S01]  /*0510*/  CS2R R6, SRZ ;  /* 0x0000000000067805 */ /* 0x000fe2000001ff00 */
[----:B--2---:R-:W-:Y:S02]  /*0520*/  IMAD.U32 R4, RZ, RZ, UR4 ;  /* 0x00000004ff047e24 */ /* 0x004fe4000f8e00ff */
[----:B0-----:R-:W-:-:S07]  /*0530*/  IMAD.U32 R5, RZ, RZ, UR5 ;  /* 0x00000005ff057e24 */ /* 0x001fce000f8e00ff */
[----:B------:R-:W-:-:S07]  /*0540*/  LEPC R20, `(.L_x_83) ;  /* 0x000000001014794e */ /* 0x000fce0000000000 */
[----:B-1----:R-:W-:Y:S05]  /*0550*/  CALL.ABS.NOINC R2 ;  /* 0x0000000002007343 */ /* 0x002fea0003c00000 */
.L_x_83:
[----:B------:R-:W-:-:S13]  /*0560*/  ISETP.NE.AND P6, PT, R23, RZ, PT ;  /* 0x000000ff1700720c */ /* 0x000fda0003fc5270 */
[----:B------:R-:W-:Y:S05]  /*0570*/  @P6 BRA `(.L_x_84) ;  /* 0xfffffffc00086947 */ /* 0x000fea000383ffff */
[----:B------:R-:W-:Y:S05]  /*0580*/  BSYNC.RECONVERGENT B6 ;  /* 0x0000000000067941 */ /* 0x000fea0003800200 */
.L_x_75:
        /* <DEDUP_REMOVED lines=12> */
.L_x_86:
[----:B------:R0:W1:Y:S01]  /*0650*/  LDC.64 R8, c[0x4][R2] ;  /* 0x0100000002087b82 */ /* 0x0000620000000a00 */
[----:B------:R-:W2:Y:S01]  /*0660*/  LDCU.64 UR4, c[0x4][0x20] ;  /* 0x01000400ff0477ac */ /* 0x000ea20008000a00 */
[----:B------:R-:W-:Y:S02]  /*0670*/  CS2R R6, SRZ ;  /* 0x0000000000067805 */ /* 0x000fe4000001ff00 */
[----:B--2---:R-:W-:Y:S01]  /*0680*/  MOV R4, UR4 ;  /* 0x0000000400047c02 */ /* 0x004fe20008000f00 */
[----:B0-----:R-:W-:-:S07]  /*0690*/  IMAD.U32 R5, RZ, RZ, UR5 ;  /* 0x00000005ff057e24 */ /* 0x001fce000f8e00ff */
[----:B------:R-:W-:-:S07]  /*06a0*/  LEPC R20, `(.L_x_87) ;  /* 0x000000001014794e */ /* 0x000fce0000000000 */
[----:B-1----:R-:W-:Y:S05]  /*06b0*/  CALL.ABS.NOINC R8 ;  /* 0x0000000008007343 */ /* 0x002fea0003c00000 */
.L_x_87:
        /* <DEDUP_REMOVED lines=11> */
.L_x_88:
[----:B------:R0:W1:Y:S01]  /*0770*/  LDC.64 R8, c[0x4][R2] ;  /* 0x0100000002087b82 */ /* 0x0000620000000a00 */
[----:B------:R-:W2:Y:S01]  /*0780*/  LDCU.64 UR4, c[0x4][0x20] ;  /* 0x01000400ff0477ac */ /* 0x000ea20008000a00 */
[----:B------:R-:W-:Y:S01]  /*0790*/  CS2R R6, SRZ ;  /* 0x0000000000067805 */ /* 0x000fe2000001ff00 */
[----:B--2---:R-:W-:Y:S02]  /*07a0*/  IMAD.U32 R4, RZ, RZ, UR4 ;  /* 0x00000004ff047e24 */ /* 0x004fe4000f8e00ff */
[----:B0-----:R-:W-:-:S07]  /*07b0*/  IMAD.U32 R5, RZ, RZ, UR5 ;  /* 0x00000005ff057e24 */ /* 0x001fce000f8e00ff */
[----:B------:R-:W-:-:S07]  /*07c0*/  LEPC R20, `(.L_x_89) ;  /* 0x000000001014794e */ /* 0x000fce0000000000 */
[----:B-1----:R-:W-:Y:S05]  /*07d0*/  CALL.ABS.NOINC R8 ;  /* 0x0000000008007343 */ /* 0x002fea0003c00000 */
.L_x_89:
        /* <DEDUP_REMOVED lines=9> */
.L_x_90:
[----:B------:R-:W0:Y:S01]  /*0870*/  LDC.64 R2, c[0x4][R2] ;  /* 0x0100000002027b82 */ /* 0x000e220000000a00 */
[----:B------:R-:W1:Y:S01]  /*0880*/  LDCU.64 UR4, c[0x4][0x20] ;  /* 0x01000400ff0477ac */ /* 0x000e620008000a00 */
[----:B------:R-:W-:Y:S01]  /*0890*/  CS2R R6, SRZ ;  /* 0x0000000000067805 */ /* 0x000fe2000001ff00 */
[----:B-1----:R-:W-:Y:S02]  /*08a0*/  IMAD.U32 R4, RZ, RZ, UR4 ;  /* 0x00000004ff047e24 */ /* 0x002fe4000f8e00ff */
[----:B------:R-:W-:-:S07]  /*08b0*/  IMAD.U32 R5, RZ, RZ, UR5 ;  /* 0x00000005ff057e24 */ /* 0x000fce000f8e00ff */
[----:B------:R-:W-:-:S07]  /*08c0*/  LEPC R20, `(.L_x_85) ;  /* 0x000000001014794e */ /* 0x000fce0000000000 */
[----:B0-----:R-:W-:Y:S05]  /*08d0*/  CALL.ABS.NOINC R2 ;  /* 0x0000000002007343 */ /* 0x001fea0003c00000 */
.L_x_85:
[----:B------:R-:W-:-:S13]  /*08e0*/  ISETP.NE.AND P6, PT, R24, RZ, PT ;  /* 0x000000ff1800720c */ /* 0x000fda0003fc5270 */
[----:B------:R-:W-:Y:S05]  /*08f0*/  @P6 BRA `(.L_x_91) ;  /* 0xfffffff800086947 */ /* 0x000fea000383ffff */
[----:B------:R-:W-:Y:S05]  /*0900*/  EXIT ;  /* 0x000000000000794d */ /* 0x000fea0003800000 */
.L_x_74:
[----:B------:R-:W-:Y:S01]  /*0910*/  IMAD.MOV.U32 R26, RZ, RZ, RZ ;  /* 0x000000ffff1a7224 */ /* 0x000fe200078e00ff */
[----:B------:R-:W0:Y:S01]  /*0920*/  LDCU.64 UR36, c[0x0][0x358] ;  /* 0x00006b00ff2477ac */ /* 0x000e220008000a00 */
[----:B------:R-:W-:-:S12]  /*0930*/  UIADD3 UR38, UPT, UPT, UR38, -0x1, URZ ;  /* 0xffffffff26267890 */ /* 0x000fd8000fffe0ff */
.L_x_146:
[----:B------:R-:W-:Y:S01]  /*0940*/  BSSY.RECONVERGENT B8, `(.L_x_92) ;  /* 0x00001df000087945 */ /* 0x000fe20003800200 */
[----:B------:R-:W-:-:S07]  /*0950*/  IMAD.MOV.U32 R25, RZ, RZ, RZ ;  /* 0x000000ffff197224 */ /* 0x000fce00078e00ff */
.L_x_145:
        /* <DEDUP_REMOVED lines=11> */
.L_x_93:
[----:B------:R-:W-:Y:S01]  /*0a10*/  ISETP.GE.U32.AND P6, PT, R16, 0x8, PT ;  /* 0x000000081000780c */ /* 0x000fe20003fc6070 */
[----:B------:R-:W-:-:S12]  /*0a20*/  IMAD.MOV.U32 R23, RZ, RZ, RZ ;  /* 0x000000ffff177224 */ /* 0x000fd800078e00ff */
[----:B------:R-:W-:Y:S05]  /*0a30*/  @!P6 BRA `(.L_x_94) ;  /* 0x0000000c00a8e947 */ /* 0x000fea0003800000 */
[----:B------:R-:W0:Y:S01]  /*0a40*/  LDCU UR5, c[0x0][0x390] ;  /* 0x00007200ff0577ac */ /* 0x000e220008000800 */
[----:B------:R-:W-:Y:S01]  /*0a50*/  BSSY.RECONVERGENT B7, `(.L_x_95) ;  /* 0x00000e5000077945 */ /* 0x000fe20003800200 */
[----:B------:R-:W1:Y:S01]  /*0a60*/  LDCU UR7, c[0x0][0x38c] ;  /* 0x00007180ff0777ac */ /* 0x000e620008000800 */
[----:B------:R-:W2:Y:S01]  /*0a70*/  LDCU UR4, c[0x0][0x390] ;  /* 0x00007200ff0477ac */ /* 0x000ea20008000800 */
[----:B0-----:R-:W-:Y:S02]  /*0a80*/  ULOP3.LUT UR6, UR5, 0x7ffffff8, URZ, 0xc0, !UPT ;  /* 0x7ffffff805067892 */ /* 0x001fe4000f8ec0ff */
[----:B-1----:R-:W-:Y:S02]  /*0a90*/  UIMAD UR7, UR7, UR5, URZ ;  /* 0x00000005070772a4 */ /* 0x002fe4000f8e02ff */
[----:B------:R-:W-:Y:S02]  /*0aa0*/  UIADD3 UR5, UPT, UPT, UR5, -0x4, URZ ;  /* 0xfffffffc05057890 */ /* 0x000fe4000fffe0ff */
[----:B--2---:R-:W-:-:S02]  /*0ab0*/  UIADD3 UR4, UPT, UPT, -UR4, 0x4, URZ ;  /* 0x0000000404047890 */ /* 0x004fc4000fffe1ff */
[----:B------:R-:W-:Y:S01]  /*0ac0*/  UIADD3 UR6, UPT, UPT, -UR6, URZ, URZ ;  /* 0x000000ff06067290 */ /* 0x000fe2000fffe1ff */
[----:B------:R-:W-:Y:S02]  /*0ad0*/  IMAD R24, R26, UR7, R25 ;  /* 0x000000071a187c24 */ /* 0x000fe4000f8e0219 */
[----:B------:R-:W-:Y:S02]  /*0ae0*/  IMAD.U32 R22, RZ, RZ, UR5 ;  /* 0x00000005ff167e24 */ /* 0x000fe4000f8e00ff */
[----:B------:R-:W-:Y:S02]  /*0af0*/  IMAD.U32 R23, RZ, RZ, UR4 ;  /* 0x00000004ff177e24 */ /* 0x000fe4000f8e00ff */
[----:B------:R-:W-:-:S07]  /*0b00*/  IMAD.U32 R2, RZ, RZ, UR6 ;  /* 0x00000006ff027e24 */ /* 0x000fce000f8e00ff */
.L_x_120:
[----:B------:R-:W0:Y:S01]  /*0b10*/  LDC.64 R16, c[0x0][0x380] ;  /* 0x0000e000ff107b82 */ /* 0x000e220000000a00 */
[----:B------:R-:W-:Y:S01]  /*0b20*/  MOV R8, 0x0 ;  /* 0x0000000000087802 */ /* 0x000fe20000000f00 */
[----:B------:R-:W1:Y:S01]  /*0b30*/  LDCU.64 UR4, c[0x4][0x10] ;  /* 0x01000200ff0477ac */ /* 0x000e620008000a00 */
[----:B0-----:R-:W-:-:S05]  /*0b40*/  IMAD.WIDE R16, R24, 0x4, R16 ;  /* 0x0000000418107825 */ /* 0x001fca00078e0210 */
[----:B------:R-:W2:Y:S01]  /*0b50*/  LDG.E R0, desc[UR36][R16.64] ;  /* 0x0000002410007981 */ /* 0x000ea2000c1e1900 */
[----:B------:R-:W0:Y:S01]  /*0b60*/  LDC.64 R8, c[0x4][R8] ;  /* 0x0100000008087b82 */ /* 0x000e220000000a00 */
[----:B------:R-:W-:Y:S01]  /*0b70*/  VIADD R2, R2, 0x8 ;  /* 0x0000000802027836 */ /* 0x000fe20000000000 */
[----:B------:R-:W-:Y:S01]  /*0b80*/  MOV R6, R19 ;  /* 0x0000001300067202 */ /* 0x000fe20000000f00 */
[----:B-1----:R-:W-:Y:S02]  /*0b90*/  IMAD.U32 R4, RZ, RZ, UR4 ;  /* 0x00000004ff047e24 */ /* 0x002fe4000f8e00ff */
[----:B------:R-:W-:Y:S01]  /*0ba0*/  IMAD.U32 R5, RZ, RZ, UR5 ;  /* 0x00000005ff057e24 */ /* 0x000fe2000f8e00ff */
[----:B------:R-:W-:Y:S01]  /*0bb0*/  ISETP.NE.AND P0, PT, R2, RZ, PT ;  /* 0x000000ff0200720c */ /* 0x000fe20003f05270 */
[----:B------:R-:W-:-:S03]  /*0bc0*/  IMAD.MOV.U32 R7, RZ, RZ, R18 ;  /* 0x000000ffff077224 */ /* 0x000fc600078e0012 */
[----:B------:R-:W-:Y:S01]  /*0bd0*/  P2R R27, PR, RZ, 0x1 ;  /* 0x00000001ff1b7803 */ /* 0x000fe20000000000 */
[----:B--2---:R-:W1:Y:S02]  /*0be0*/  F2F.F64.F32 R10, R0 ;  /* 0x00000000000a7310 */ /* 0x004e640000201800 */
[----:B01----:R1:W-:Y:S06]  /*0bf0*/  STL.64 [R1], R10 ;  /* 0x0000000a01007387 */ /* 0x0033ec0000100a00 */
[----:B------:R-:W-:-:S07]  /*0c00*/  LEPC R20, `(.L_x_96) ;  /* 0x000000001014794e */ /* 0x000fce0000000000 */
[----:B-1----:R-:W-:Y:S05]  /*0c10*/  CALL.ABS.NOINC R8 ;  /* 0x0000000008007343 */ /* 0x002fea0003c00000 */
.L_x_96:
        /* <DEDUP_REMOVED lines=11> */
.L_x_98:
[----:B------:R-:W-:Y:S05]  /*0cd0*/  BSYNC.RECONVERGENT B6 ;  /* 0x0000000000067941 */ /* 0x000fea0003800200 */
.L_x_97:
[----:B------:R-:W0:Y:S01]  /*0ce0*/  LDC R3, c[0x0][0x38c] ;  /* 0x0000e300ff037b82 */ /* 0x000e220000000800 */
[----:B------:R-:W-:Y:S01]  /*0cf0*/  MOV R8, 0x0 ;  /* 0x0000000000087802 */ /* 0x000fe20000000f00 */
[----:B------:R-:W1:Y:S01]  /*0d00*/  LDCU.64 UR4, c[0x4][0x10] ;  /* 0x01000200ff0477ac */ /* 0x000e620008000a00 */
[----:B0-----:R-:W-:-:S05]  /*0d10*/  IMAD.WIDE.U32 R16, R3, 0x4, R16 ;  /* 0x0000000403107825 */ /* 0x001fca00078e0010 */
[----:B------:R-:W2:Y:S01]  /*0d20*/  LDG.E R0, desc[UR36][R16.64] ;  /* 0x0000002410007981 */ /* 0x000ea2000c1e1900 */
[----:B------:R-:W0:Y:S01]  /*0d30*/  LDC.64 R8, c[0x4][R8] ;  /* 0x0100000008087b82 */ /* 0x000e220000000a00 */
[----:B-1----:R-:W-:Y:S02]  /*0d40*/  IMAD.U32 R4, RZ, RZ, UR4 ;  /* 0x00000004ff047e24 */ /* 0x002fe4000f8e00ff */
[----:B------:R-:W-:Y:S02]  /*0d50*/  IMAD.U32 R5, RZ, RZ, UR5 ;  /* 0x00000005ff057e24 */ /* 0x000fe4000f8e00ff */
[----:B------:R-:W-:Y:S02]  /*0d60*/  IMAD.MOV.U32 R6, RZ, RZ, R19 ;  /* 0x000000ffff067224 */ /* 0x000fe400078e0013 */
[----:B------:R-:W-:Y:S01]  /*0d70*/  IMAD.MOV.U32 R7, RZ, RZ, R18 ;  /* 0x000000ffff077224 */ /* 0x000fe200078e0012 */
[----:B--2---:R-:W1:Y:S02]  /*0d80*/  F2F.F64.F32 R10, R0 ;  /* 0x00000000000a7310 */ /* 0x004e640000201800 */
[----:B01----:R1:W-:Y:S04]  /*0d90*/  STL.64 [R1], R10 ;  /* 0x0000000a01007387 */ /* 0x0033e80000100a00 */
[----:B------:R-:W-:-:S07]  /*0da0*/  LEPC R20, `(.L_x_99) ;  /* 0x000000001014794e */ /* 0x000fce0000000000 */
[----:B-1----:R-:W-:Y:S05]  /*0db0*/  CALL.ABS.NOINC R8 ;  /* 0x0000000008007343 */ /* 0x002fea0003c00000 */
.L_x_99:
        /* <DEDUP_REMOVED lines=11> */
.L_x_101:
[----:B------:R-:W-:Y:S05]  /*0e70*/  BSYNC.RECONVERGENT B6 ;  /* 0x0000000000067941 */ /* 0x000fea0003800200 */
.L_x_100:
        /* <DEDUP_REMOVED lines=14> */
.L_x_102:
        /* <DEDUP_REMOVED lines=11> */
.L_x_104:
[----:B------:R-:W-:Y:S05]  /*1010*/  BSYNC.RECONVERGENT B6 ;  /* 0x0000000000067941 */ /* 0x000fea0003800200 */
.L_x_103:
        /* <DEDUP_REMOVED lines=14> */
.L_x_105:
[----:B------:R-:W-:Y:S01]  /*1100*/  ISETP.NE.AND P0, PT, R23, RZ, PT ;  /* 0x000000ff1700720c */ /* 0x000fe20003f05270 */
[----:B------:R-:W-:-:S12]  /*1110*/  BSSY.RECONVERGENT B6, `(.L_x_106) ;  /* 0x000000a000067945 */ /* 0x000fd80003800200 */
[----:B------:R-:W-:Y:S05]  /*1120*/  @!P0 BRA `(.L_x_107) ;  /* 0x0000000000208947 */ /* 0x000fea0003800000 */
[----:B------:R-:W-:Y:S01]  /*1130*/  MOV R8, 0x0 ;  /* 0x0000000000087802 */ /* 0x000fe20000000f00 */
[----:B------:R-:W0:Y:S01]  /*1140*/  LDCU.64 UR4, c[0x4][0x18] ;  /* 0x01000300ff0477ac */ /* 0x000e220008000a00 */
[----:B------:R-:W-:-:S04]  /*1150*/  CS2R R6, SRZ ;  /* 0x0000000000067805 */ /* 0x000fc8000001ff00 */
[----:B------:R-:W1:Y:S01]  /*1160*/  LDC.64 R8, c[0x4][R8] ;  /* 0x0100000008087b82 */ /* 0x000e620000000a00 */
[----:B0-----:R-:W-:Y:S01]  /*1170*/  IMAD.U32 R4, RZ, RZ, UR4 ;  /* 0x00000004ff047e24 */ /* 0x001fe2000f8e00ff */
[----:B------:R-:W-:-:S07]  /*1180*/  MOV R5, UR5 ;  /* 0x0000000500057c02 */ /* 0x000fce0008000f00 */
[----:B------:R-:W-:-:S07]  /*1190*/  LEPC R20, `(.L_x_107) ;  /* 0x000000001014794e */ /* 0x000fce0000000000 */
[----:B-1----:R-:W-:Y:S05]  /*11a0*/  CALL.ABS.NOINC R8 ;  /* 0x0000000008007343 */ /* 0x002fea0003c00000 */
.L_x_107:
[----:B------:R-:W-:Y:S05]  /*11b0*/  BSYNC.RECONVERGENT B6 ;  /* 0x0000000000067941 */ /* 0x000fea0003800200 */
.L_x_106:
        /* <DEDUP_REMOVED lines=14> */
.L_x_108:
        /* <DEDUP_REMOVED lines=11> */
.L_x_110:
[----:B------:R-:W-:Y:S05]  /*1350*/  BSYNC.RECONVERGENT B6 ;  /* 0x0000000000067941 */ /* 0x000fea0003800200 */
.L_x_109:
        /* <DEDUP_REMOVED lines=14> */
.L_x_111:
        /* <DEDUP_REMOVED lines=11> */
.L_x_113:
[----:B------:R-:W-:Y:S05]  /*14f0*/  BSYNC.RECONVERGENT B6 ;  /* 0x0000000000067941 */ /* 0x000fea0003800200 */
.L_x_112:
        /* <DEDUP_REMOVED lines=14> */
.L_x_114:
        /* <DEDUP_REMOVED lines=11> */
.L_x_116:
[----:B------:R-:W-:Y:S05]  /*1690*/  BSYNC.RECONVERGENT B6 ;  /* 0x0000000000067941 */ /* 0x000fea0003800200 */
.L_x_115:
[----:B------:R-:W0:Y:S01]  /*16a0*/  LDC R3, c[0x0][0x38c] ;  /* 0x0000e300ff037b82 */ /* 0x000e220000000800 */
[----:B------:R-:W-:Y:S01]  /*16b0*/  MOV R8, 0x0 ;  /* 0x0000000000087802 */ /* 0x000fe20000000f00 */
[----:B------:R-:W1:Y:S01]  /*16c0*/  LDCU.64 UR4, c[0x4][0x10] ;  /* 0x01000200ff0477ac */ /* 0x000e620008000a00 */
[----:B0-----:R-:W-:-:S06]  /*16d0*/  IMAD.WIDE.U32 R16, R3, 0x4, R16 ;  /* 0x0000000403107825 */ /* 0x001fcc00078e0010 */
[----:B------:R-:W2:Y:S01]  /*16e0*/  LDG.E R16, desc[UR36][R16.64] ;  /* 0x0000002410107981 */ /* 0x000ea2000c1e1900 */
[----:B------:R-:W0:Y:S01]  /*16f0*/  LDC.64 R8, c[0x4][R8] ;  /* 0x0100000008087b82 */ /* 0x000e220000000a00 */
[----:B-1----:R-:W-:Y:S01]  /*1700*/  IMAD.U32 R4, RZ, RZ, UR4 ;  /* 0x00000004ff047e24 */ /* 0x002fe2000f8e00ff */
[----:B------:R-:W-:Y:S01]  /*1710*/  MOV R5, UR5 ;  /* 0x0000000500057c02 */ /* 0x000fe20008000f00 */
[----:B------:R-:W-:Y:S02]  /*1720*/  IMAD.MOV.U32 R6, RZ, RZ, R19 ;  /* 0x000000ffff067224 */ /* 0x000fe400078e0013 */
[----:B------:R-:W-:Y:S01]  /*1730*/  IMAD.MOV.U32 R7, RZ, RZ, R18 ;  /* 0x000000ffff077224 */ /* 0x000fe200078e0012 */
[----:B--2---:R-:W1:Y:S02]  /*1740*/  F2F.F64.F32 R10, R16 ;  /* 0x00000010000a7310 */ /* 0x004e640000201800 */
[----:B01----:R1:W-:Y:S04]  /*1750*/  STL.64 [R1], R10 ;  /* 0x0000000a01007387 */ /* 0x0033e80000100a00 */
[----:B------:R-:W-:-:S07]  /*1760*/  LEPC R20, `(.L_x_117) ;  /* 0x000000001014794e */ /* 0x000fce0000000000 */
[----:B-1----:R-:W-:Y:S05]  /*1770*/  CALL.ABS.NOINC R8 ;  /* 0x0000000008007343 */ /* 0x002fea0003c00000 */
.L_x_117:
        /* <DEDUP_REMOVED lines=11> */
.L_x_119:
[----:B------:R-:W-:Y:S05]  /*1830*/  BSYNC.RECONVERGENT B6 ;  /* 0x0000000000067941 */ /* 0x000fea0003800200 */
.L_x_118:
[----:B------:R-:W0:Y:S01]  /*1840*/  LDC R3, c[0x0][0x38c] ;  /* 0x0000e300ff037b82 */ /* 0x000e220000000800 */
[----:B------:R-:W-:Y:S01]  /*1850*/  ISETP.NE.AND P6, PT, R27, RZ, PT ;  /* 0x000000ff1b00720c */ /* 0x000fe20003fc5270 */
[----:B------:R-:W-:Y:S02]  /*1860*/  VIADD R23, R23, 0x8 ;  /* 0x0000000817177836 */ /* 0x000fe40000000000 */
[----:B------:R-:W-:Y:S02]  /*1870*/  VIADD R22, R22, 0xfffffff8 ;  /* 0xfffffff816167836 */ /* 0x000fe40000000000 */
[----:B0-----:R-:W-:-:S08]  /*1880*/  IMAD R24, R3, 0x8, R24 ;  /* 0x0000000803187824 */ /* 0x001fd000078e0218 */
[----:B------:R-:W-:Y:S05]  /*1890*/  @P6 BRA `(.L_x_120) ;  /* 0xfffffff0009c6947 */ /* 0x000fea000383ffff */
[----:B------:R-:W-:Y:S05]  /*18a0*/  BSYNC.RECONVERGENT B7 ;  /* 0x0000000000077941 */ /* 0x000fea0003800200 */
.L_x_95:
[----:B------:R-:W0:Y:S02]  /*18b0*/  LDCU UR4, c[0x0][0x390] ;  /* 0x00007200ff0477ac */ /* 0x000e240008000800 */
[----:B0-----:R-:W-:-:S06]  /*18c0*/  ULOP3.LUT UR4, UR4, 0x7ffffff8, URZ, 0xc0, !UPT ;  /* 0x7ffffff804047892 */ /* 0x001fcc000f8ec0ff */
[----:B------:R-:W-:-:S07]  /*18d0*/  IMAD.U32 R23, RZ, RZ, UR4 ;  /* 0x00000004ff177e24 */ /* 0x000fce000f8e00ff */
.L_x_94:
[----:B------:R-:W0:Y:S02]  /*18e0*/  LDC R2, c[0x0][0x390] ;  /* 0x0000e400ff027b82 */ /* 0x000e240000000800 */
[----:B0-----:R-:W-:-:S04]  /*18f0*/  LOP3.LUT R0, R2, 0x7, RZ, 0xc0, !PT ;  /* 0x0000000702007812 */ /* 0x001fc800078ec0ff */
[----:B------:R-:W-:-:S13]  /*1900*/  ISETP.NE.AND P0, PT, R0, RZ, PT ;  /* 0x000000ff0000720c */ /* 0x000fda0003f05270 */
[----:B------:R-:W-:Y:S05]  /*1910*/  @!P0 BRA `(.L_x_121) ;  /* 0x0000000c00548947 */ /* 0x000fea0003800000 */
[----:B------:R-:W-:-:S05]  /*1920*/  VIADD R0, R0, 0xffffffff ;  /* 0xffffffff00007836 */ /* 0x000fca0000000000 */
        /* <DEDUP_REMOVED lines=10> */
[----:B------:R-:W2:Y:S01]  /*19d0*/  LDG.E R0, desc[UR36][R16.64] ;  /* 0x0000002410007981 */ /* 0x000ea2000c1e1900 */
[----:B------:R-:W1:Y:S01]  /*19e0*/  LDC.64 R8, c[0x4][R8] ;  /* 0x0100000008087b82 */ /* 0x000e620000000a00 */
[----:B------:R-:W-:Y:S02]  /*19f0*/  IMAD.MOV.U32 R6, RZ, RZ, R19 ;  /* 0x000000ffff067224 */ /* 0x000fe400078e0013 */
[----:B------:R-:W-:Y:S02]  /*1a00*/  IMAD.MOV.U32 R7, RZ, RZ, R18 ;  /* 0x000000ffff077224 */ /* 0x000fe400078e0012 */
[----:B0-----:R-:W-:Y:S02]  /*1a10*/  IMAD.U32 R4, RZ, RZ, UR4 ;  /* 0x00000004ff047e24 */ /* 0x001fe4000f8e00ff */
[----:B------:R-:W-:Y:S01]  /*1a20*/  IMAD.U32 R5, RZ, RZ, UR5 ;  /* 0x00000005ff057e24 */ /* 0x000fe2000f8e00ff */
[----:B--2---:R-:W0:Y:S02]  /*1a30*/  F2F.F64.F32 R10, R0 ;  /* 0x00000000000a7310 */ /* 0x004e240000201800 */
[----:B01----:R0:W-:Y:S04]  /*1a40*/  STL.64 [R1], R10 ;  /* 0x0000000a01007387 */ /* 0x0031e80000100a00 */
[----:B------:R-:W-:-:S07]  /*1a50*/  LEPC R20, `(.L_x_123) ;  /* 0x000000001014794e */ /* 0x000fce0000000000 */
[----:B0-----:R-:W-:Y:S05]  /*1a60*/  CALL.ABS.NOINC R8 ;  /* 0x0000000008007343 */ /* 0x001fea0003c00000 */
.L_x_123:
[----:B------:R-:W-:Y:S01]  /*1a70*/  ISETP.NE.AND P0, PT, R23, UR38, PT ;  /* 0x0000002617007c0c */ /* 0x000fe2000bf05270 */
        /* <DEDUP_REMOVED lines=10> */
.L_x_125:
[----:B------:R-:W-:Y:S05]  /*1b20*/  BSYNC.RECONVERGENT B6 ;  /* 0x0000000000067941 */ /* 0x000fea0003800200 */
.L_x_124:
        /* <DEDUP_REMOVED lines=14> */
.L_x_126:
        /* <DEDUP_REMOVED lines=13> */
.L_x_128:
[----:B------:R-:W-:Y:S05]  /*1ce0*/  BSYNC.RECONVERGENT B6 ;  /* 0x0000000000067941 */ /* 0x000fea0003800200 */
.L_x_127:
        /* <DEDUP_REMOVED lines=14> */
.L_x_129:
        /* <DEDUP_REMOVED lines=13> */
.L_x_131:
[----:B------:R-:W-:Y:S05]  /*1ea0*/  BSYNC.RECONVERGENT B6 ;  /* 0x0000000000067941 */ /* 0x000fea0003800200 */
.L_x_130:
[----:B------:R-:W0:Y:S01]  /*1eb0*/  LDC R3, c[0x0][0x38c] ;  /* 0x0000e300ff037b82 */ /* 0x000e220000000800 */
[----:B------:R-:W-:Y:S01]  /*1ec0*/  MOV R8, 0x0 ;  /* 0x0000000000087802 */ /* 0x000fe20000000f00 */
[----:B------:R-:W1:Y:S01]  /*1ed0*/  LDCU.64 UR4, c[0x4][0x10] ;  /* 0x01000200ff0477ac */ /* 0x000e620008000a00 */
[----:B0-----:R-:W-:-:S06]  /*1ee0*/  IMAD.WIDE.U32 R16, R3, 0x4, R16 ;  /* 0x0000000403107825 */ /* 0x001fcc00078e0010 */
        /* <DEDUP_REMOVED lines=10> */
.L_x_132:
        /* <DEDUP_REMOVED lines=12> */
.L_x_134:
[----:B------:R-:W-:Y:S05]  /*2050*/  BSYNC.RECONVERGENT B6 ;  /* 0x0000000000067941 */ /* 0x000fea0003800200 */
.L_x_133:
[----:B------:R-:W-:-:S07]  /*2060*/  VIADD R23, R23, 0x4 ;  /* 0x0000000417177836 */ /* 0x000fce0000000000 */
.L_x_122:
        /* <DEDUP_REMOVED lines=24> */
.L_x_137:
[----:B------:R-:W-:Y:S01]  /*21f0*/  ISETP.NE.AND P0, PT, R23, UR38, PT ;  /* 0x0000002617007c0c */ /* 0x000fe2000bf05270 */
        /* <DEDUP_REMOVED lines=10> */
.L_x_139:
[----:B------:R-:W-:Y:S05]  /*22a0*/  BSYNC.RECONVERGENT B6 ;  /* 0x0000000000067941 */ /* 0x000fea0003800200 */
.L_x_138:
[----:B------:R-:W0:Y:S01]  /*22b0*/  LDC R3, c[0x0][0x38c] ;  /* 0x0000e300ff037b82 */ /* 0x000e220000000800 */
[----:B------:R-:W-:Y:S01]  /*22c0*/  MOV R0, 0x0 ;  /* 0x0000000000007802 */ /* 0x000fe20000000f00 */
[----:B------:R-:W1:Y:S01]  /*22d0*/  LDCU.64 UR4, c[0x4][0x10] ;  /* 0x01000200ff0477ac */ /* 0x000e620008000a00 */
[----:B0-----:R-:W-:-:S06]  /*22e0*/  IMAD.WIDE.U32 R16, R3, 0x4, R16 ;  /* 0x0000000403107825 */ /* 0x001fcc00078e0010 */
[----:B------:R-:W2:Y:S01]  /*22f0*/  LDG.E R16, desc[UR36][R16.64] ;  /* 0x0000002410107981 */ /* 0x000ea2000c1e1900 */
[----:B------:R0:W3:Y:S01]  /*2300*/  LDC.64 R8, c[0x4][R0] ;  /* 0x0100000000087b82 */ /* 0x0000e20000000a00 */
[----:B-1----:R-:W-:Y:S02]  /*2310*/  IMAD.U32 R4, RZ, RZ, UR4 ;  /* 0x00000004ff047e24 */ /* 0x002fe4000f8e00ff */
[----:B------:R-:W-:Y:S02]  /*2320*/  IMAD.U32 R5, RZ, RZ, UR5 ;  /* 0x00000005ff057e24 */ /* 0x000fe4000f8e00ff */
[----:B------:R-:W-:Y:S02]  /*2330*/  IMAD.MOV.U32 R6, RZ, RZ, R19 ;  /* 0x000000ffff067224 */ /* 0x000fe400078e0013 */
[----:B------:R-:W-:Y:S01]  /*2340*/  IMAD.MOV.U32 R7, RZ, RZ, R18 ;  /* 0x000000ffff077224 */ /* 0x000fe200078e0012 */
[----:B--2---:R-:W1:Y:S02]  /*2350*/  F2F.F64.F32 R2, R16 ;  /* 0x0000001000027310 */ /* 0x004e640000201800 */
[----:B-1-3--:R0:W-:Y:S04]  /*2360*/  STL.64 [R1], R2 ;  /* 0x0000000201007387 */ /* 0x00a1e80000100a00 */
[----:B------:R-:W-:-:S07]  /*2370*/  LEPC R20, `(.L_x_140) ;  /* 0x000000001014794e */ /* 0x000fce0000000000 */
[----:B0-----:R-:W-:Y:S05]  /*2380*/  CALL.ABS.NOINC R8 ;  /* 0x0000000008007343 */ /* 0x001fea0003c00000 */
.L_x_140:
        /* <DEDUP_REMOVED lines=13> */
.L_x_142:
[----:B------:R-:W-:Y:S05]  /*2460*/  BSYNC.RECONVERGENT B6 ;  /* 0x0000000000067941 */ /* 0x000fea0003800200 */
.L_x_141:
[----:B------:R-:W-:-:S07]  /*2470*/  VIADD R23, R23, 0x2 ;  /* 0x0000000217177836 */ /* 0x000fce0000000000 */
.L_x_136:
        /* <DEDUP_REMOVED lines=10> */
[----:B------:R-:W2:Y:S01]  /*2520*/  LDG.E R2, desc[UR36][R2.64] ;  /* 0x0000002402027981 */ /* 0x000ea2000c1e1900 */
[----:B------:R0:W3:Y:S01]  /*2530*/  LDC.64 R10, c[0x4][R0] ;  /* 0x01000000000a7b82 */ /* 0x0000e20000000a00 */
[----:B------:R-:W-:Y:S02]  /*2540*/  IMAD.MOV.U32 R6, RZ, RZ, R19 ;  /* 0x000000ffff067224 */ /* 0x000fe400078e0013 */
[----:B------:R-:W-:Y:S02]  /*2550*/  IMAD.MOV.U32 R7, RZ, RZ, R18 ;  /* 0x000000ffff077224 */ /* 0x000fe400078e0012 */
[----:B-1----:R-:W-:Y:S02]  /*2560*/  IMAD.U32 R4, RZ, RZ, UR4 ;  /* 0x00000004ff047e24 */ /* 0x002fe4000f8e00ff */
[----:B------:R-:W-:Y:S01]  /*2570*/  IMAD.U32 R5, RZ, RZ, UR5 ;  /* 0x00000005ff057e24 */ /* 0x000fe2000f8e00ff */
[----:B--2---:R-:W1:Y:S02]  /*2580*/  F2F.F64.F32 R8, R2 ;  /* 0x0000000200087310 */ /* 0x004e640000201800 */
[----:B-1-3--:R0:W-:Y:S04]  /*2590*/  STL.64 [R1], R8 ;  /* 0x0000000801007387 */ /* 0x00a1e80000100a00 */
[----:B------:R-:W-:-:S07]  /*25a0*/  LEPC R20, `(.L_x_143) ;  /* 0x000000001014794e */ /* 0x000fce0000000000 */
[----:B0-----:R-:W-:Y:S05]  /*25b0*/  CALL.ABS.NOINC R10 ;  /* 0x000000000a007343 */ /* 0x001fea0003c00000 */
.L_x_143:
        /* <DEDUP_REMOVED lines=10> */
.L_x_135:
[----:B------:R-:W-:Y:S05]  /*2660*/  BSYNC.RECONVERGENT B7 ;  /* 0x0000000000077941 */ /* 0x000fea0003800200 */
.L_x_121:
        /* <DEDUP_REMOVED lines=8> */
.L_x_144:
[----:B------:R-:W0:Y:S01]  /*26f0*/  LDCU UR4, c[0x0][0x38c] ;  /* 0x00007180ff0477ac */ /* 0x000e220008000800 */
[----:B------:R-:W-:-:S05]  /*2700*/  VIADD R25, R25, 0x1 ;  /* 0x0000000119197836 */ /* 0x000fca0000000000 */
[----:B0-----:R-:W-:-:S13]  /*2710*/  ISETP.NE.AND P0, PT, R25, UR4, PT ;  /* 0x0000000419007c0c */ /* 0x001fda000bf05270 */
[----:B------:R-:W-:Y:S05]  /*2720*/  @P0 BRA `(.L_x_145) ;  /* 0xffffffe0008c0947 */ /* 0x000fea000383ffff */
[----:B------:R-:W-:Y:S05]  /*2730*/  BSYNC.RECONVERGENT B8 ;  /* 0x0000000000087941 */ /* 0x000fea0003800200 */
.L_x_92:
[----:B------:R-:W0:Y:S01]  /*2740*/  LDCU UR4, c[0x0][0x388] ;  /* 0x00007100ff0477ac */ /* 0x000e220008000800 */
[----:B------:R-:W-:-:S05]  /*2750*/  VIADD R26, R26, 0x1 ;  /* 0x000000011a1a7836 */ /* 0x000fca0000000000 */
[----:B0-----:R-:W-:-:S13]  /*2760*/  ISETP.NE.AND P0, PT, R26, UR4, PT ;  /* 0x000000041a007c0c */ /* 0x001fda000bf05270 */
[----:B------:R-:W-:Y:S05]  /*2770*/  @!P0 EXIT ;  /* 0x000000000000894d */ /* 0x000fea0003800000 */
[----:B------:R-:W-:Y:S05]  /*2780*/  BRA `(.L_x_146) ;  /* 0xffffffe0006c7947 */ /* 0x000fea000383ffff */
.L_x_147:
        /* <DEDUP_REMOVED lines=15> */
.L_x_149:


//--------------------- .nv.global.init           --------------------------
	.section	.nv.global.init,"aw",@progbits
.nv.global.init:
	.type		$str,@object
	.size		$str,($str$2 - $str)
$str:
        /*0000*/ 	.byte	0x5b, 0x00
	.type		$str$2,@object
	.size		$str$2,($str$3 - $str$2)
$str$2:
        /*0002*/ 	.byte	0x2c, 0x20, 0x00
	.type		$str$3,@object
	.size		$str$3,($str$1 - $str$3)
$str$3:
        /*0005*/ 	.byte	0x5d, 0x0a, 0x00
	.type		$str$1,@object
	.size		$str$1,(.L_1 - $str$1)
$str$1:
        /*0008*/ 	.byte	0x25, 0x66, 0x00
.L_1:


//--------------------- .nv.shared.reserved.0     --------------------------
	.section	.nv.shared.reserved.0,"aw",@nobits
	.weak		__nv_reservedSMEM_offset_0_alias
	.size		__nv_reservedSMEM_offset_0_alias, 0, 64
	.other		__nv_reservedSMEM_offset_0_alias,@"STO_CUDA_RESERVED_SHARED STV_DEFAULT"
__nv_reservedSMEM_offset_0_alias:
	.zero		0
	.zero		64


//--------------------- .nv.constant0._ZN5DDSPC16gpu_print_bufferEPdiii --------------------------
	.section	.nv.constant0._ZN5DDSPC16gpu_print_bufferEPdiii,"a",@progbits
	.sectionflags	@""
	.align	4
.nv.constant0._ZN5DDSPC16gpu_print_bufferEPdiii:
	.zero		916


//--------------------- .nv.constant0._ZN5DDSPC16gpu_print_bufferEPfiii --------------------------
	.section	.nv.constant0._ZN5DDSPC16gpu_print_bufferEPfiii,"a",@progbits
	.sectionflags	@""
	.align	4
.nv.constant0._ZN5DDSPC16gpu_print_bufferEPfiii:
	.zero		916


//--------------------- SYMBOLS --------------------------

	.type		.nv.reservedSmem.offset0,@object
	.size		.nv.reservedSmem.offset0,0x4
	.type		vprintf,@function
